//
// Generated by NVIDIA NVVM Compiler
//
// Compiler Build ID: CL-36424714
// Cuda compilation tools, release 13.0, V13.0.88
// Based on NVVM 20.0.0
//

.version 9.0
.target sm_100
.address_size 64

	// .globl	_Z13matvec_kernelPKfS0_Pfii

.visible .entry _Z13matvec_kernelPKfS0_Pfii(
	.param .u64 .ptr .align 1 _Z13matvec_kernelPKfS0_Pfii_param_0,
	.param .u64 .ptr .align 1 _Z13matvec_kernelPKfS0_Pfii_param_1,
	.param .u64 .ptr .align 1 _Z13matvec_kernelPKfS0_Pfii_param_2,
	.param .u32 _Z13matvec_kernelPKfS0_Pfii_param_3,
	.param .u32 _Z13matvec_kernelPKfS0_Pfii_param_4
)
{
	.reg .pred 	%p<11>;
	.reg .b32 	%r<38>;
	.reg .b32 	%f<112>;
	.reg .b64 	%rd<31>;

	ld.param.u64 	%rd11, [_Z13matvec_kernelPKfS0_Pfii_param_0];
	ld.param.u64 	%rd12, [_Z13matvec_kernelPKfS0_Pfii_param_1];
	ld.param.u64 	%rd10, [_Z13matvec_kernelPKfS0_Pfii_param_2];
	ld.param.u32 	%r24, [_Z13matvec_kernelPKfS0_Pfii_param_3];
	ld.param.u32 	%r23, [_Z13matvec_kernelPKfS0_Pfii_param_4];
	cvta.to.global.u64 	%rd1, %rd12;
	cvta.to.global.u64 	%rd2, %rd11;
	mov.u32 	%r25, %ctaid.x;
	mov.u32 	%r26, %ntid.x;
	mov.u32 	%r27, %tid.x;
	mad.lo.s32 	%r1, %r25, %r26, %r27;
	setp.ge.s32 	%p1, %r1, %r24;
	@%p1 bra 	$L__BB0_15;
	setp.lt.s32 	%p2, %r23, 1;
	mov.f32 	%f111, 0f00000000;
	@%p2 bra 	$L__BB0_14;
	mul.lo.s32 	%r2, %r23, %r1;
	and.b32  	%r3, %r23, 15;
	setp.lt.u32 	%p3, %r23, 16;
	mov.f32 	%f111, 0f00000000;
	mov.b32 	%r34, 0;
	@%p3 bra 	$L__BB0_5;
	and.b32  	%r34, %r23, 2147483632;
	neg.s32 	%r32, %r34;
	add.s64 	%rd3, %rd2, 32;
	add.s64 	%rd29, %rd1, 32;
	mov.f32 	%f111, 0f00000000;
	mov.u32 	%r31, %r2;
$L__BB0_4:
	.pragma "nounroll";
	mul.wide.s32 	%rd13, %r31, 4;
	add.s64 	%rd14, %rd3, %rd13;
	ld.global.f32 	%f18, [%rd14+-32];
	ld.global.f32 	%f19, [%rd29+-32];
	fma.rn.f32 	%f20, %f18, %f19, %f111;
	ld.global.f32 	%f21, [%rd14+-28];
	ld.global.f32 	%f22, [%rd29+-28];
	fma.rn.f32 	%f23, %f21, %f22, %f20;
	ld.global.f32 	%f24, [%rd14+-24];
	ld.global.f32 	%f25, [%rd29+-24];
	fma.rn.f32 	%f26, %f24, %f25, %f23;
	ld.global.f32 	%f27, [%rd14+-20];
	ld.global.f32 	%f28, [%rd29+-20];
	fma.rn.f32 	%f29, %f27, %f28, %f26;
	ld.global.f32 	%f30, [%rd14+-16];
	ld.global.f32 	%f31, [%rd29+-16];
	fma.rn.f32 	%f32, %f30, %f31, %f29;
	ld.global.f32 	%f33, [%rd14+-12];
	ld.global.f32 	%f34, [%rd29+-12];
	fma.rn.f32 	%f35, %f33, %f34, %f32;
	ld.global.f32 	%f36, [%rd14+-8];
	ld.global.f32 	%f37, [%rd29+-8];
	fma.rn.f32 	%f38, %f36, %f37, %f35;
	ld.global.f32 	%f39, [%rd14+-4];
	ld.global.f32 	%f40, [%rd29+-4];
	fma.rn.f32 	%f41, %f39, %f40, %f38;
	ld.global.f32 	%f42, [%rd14];
	ld.global.f32 	%f43, [%rd29];
	fma.rn.f32 	%f44, %f42, %f43, %f41;
	ld.global.f32 	%f45, [%rd14+4];
	ld.global.f32 	%f46, [%rd29+4];
	fma.rn.f32 	%f47, %f45, %f46, %f44;
	ld.global.f32 	%f48, [%rd14+8];
	ld.global.f32 	%f49, [%rd29+8];
	fma.rn.f32 	%f50, %f48, %f49, %f47;
	ld.global.f32 	%f51, [%rd14+12];
	ld.global.f32 	%f52, [%rd29+12];
	fma.rn.f32 	%f53, %f51, %f52, %f50;
	ld.global.f32 	%f54, [%rd14+16];
	ld.global.f32 	%f55, [%rd29+16];
	fma.rn.f32 	%f56, %f54, %f55, %f53;
	ld.global.f32 	%f57, [%rd14+20];
	ld.global.f32 	%f58, [%rd29+20];
	fma.rn.f32 	%f59, %f57, %f58, %f56;
	ld.global.f32 	%f60, [%rd14+24];
	ld.global.f32 	%f61, [%rd29+24];
	fma.rn.f32 	%f62, %f60, %f61, %f59;
	ld.global.f32 	%f63, [%rd14+28];
	ld.global.f32 	%f64, [%rd29+28];
	fma.rn.f32 	%f111, %f63, %f64, %f62;
	add.s32 	%r32, %r32, 16;
	add.s32 	%r31, %r31, 16;
	add.s64 	%rd29, %rd29, 64;
	setp.ne.s32 	%p4, %r32, 0;
	@%p4 bra 	$L__BB0_4;
$L__BB0_5:
	setp.eq.s32 	%p5, %r3, 0;
	@%p5 bra 	$L__BB0_14;
	and.b32  	%r11, %r23, 7;
	setp.lt.u32 	%p6, %r3, 8;
	@%p6 bra 	$L__BB0_8;
	add.s32 	%r29, %r34, %r2;
	mul.wide.s32 	%rd15, %r29, 4;
	add.s64 	%rd16, %rd2, %rd15;
	ld.global.f32 	%f66, [%rd16];
	mul.wide.u32 	%rd17, %r34, 4;
	add.s64 	%rd18, %rd1, %rd17;
	ld.global.f32 	%f67, [%rd18];
	fma.rn.f32 	%f68, %f66, %f67, %f111;
	ld.global.f32 	%f69, [%rd16+4];
	ld.global.f32 	%f70, [%rd18+4];
	fma.rn.f32 	%f71, %f69, %f70, %f68;
	ld.global.f32 	%f72, [%rd16+8];
	ld.global.f32 	%f73, [%rd18+8];
	fma.rn.f32 	%f74, %f72, %f73, %f71;
	ld.global.f32 	%f75, [%rd16+12];
	ld.global.f32 	%f76, [%rd18+12];
	fma.rn.f32 	%f77, %f75, %f76, %f74;
	ld.global.f32 	%f78, [%rd16+16];
	ld.global.f32 	%f79, [%rd18+16];
	fma.rn.f32 	%f80, %f78, %f79, %f77;
	ld.global.f32 	%f81, [%rd16+20];
	ld.global.f32 	%f82, [%rd18+20];
	fma.rn.f32 	%f83, %f81, %f82, %f80;
	ld.global.f32 	%f84, [%rd16+24];
	ld.global.f32 	%f85, [%rd18+24];
	fma.rn.f32 	%f86, %f84, %f85, %f83;
	ld.global.f32 	%f87, [%rd16+28];
	ld.global.f32 	%f88, [%rd18+28];
	fma.rn.f32 	%f111, %f87, %f88, %f86;
	add.s32 	%r34, %r34, 8;
$L__BB0_8:
	setp.eq.s32 	%p7, %r11, 0;
	@%p7 bra 	$L__BB0_14;
	and.b32  	%r14, %r23, 3;
	setp.lt.u32 	%p8, %r11, 4;
	@%p8 bra 	$L__BB0_11;
	add.s32 	%r30, %r34, %r2;
	mul.wide.s32 	%rd19, %r30, 4;
	add.s64 	%rd20, %rd2, %rd19;
	ld.global.f32 	%f90, [%rd20];
	mul.wide.u32 	%rd21, %r34, 4;
	add.s64 	%rd22, %rd1, %rd21;
	ld.global.f32 	%f91, [%rd22];
	fma.rn.f32 	%f92, %f90, %f91, %f111;
	ld.global.f32 	%f93, [%rd20+4];
	ld.global.f32 	%f94, [%rd22+4];
	fma.rn.f32 	%f95, %f93, %f94, %f92;
	ld.global.f32 	%f96, [%rd20+8];
	ld.global.f32 	%f97, [%rd22+8];
	fma.rn.f32 	%f98, %f96, %f97, %f95;
	ld.global.f32 	%f99, [%rd20+12];
	ld.global.f32 	%f100, [%rd22+12];
	fma.rn.f32 	%f111, %f99, %f100, %f98;
	add.s32 	%r34, %r34, 4;
$L__BB0_11:
	setp.eq.s32 	%p9, %r14, 0;
	@%p9 bra 	$L__BB0_14;
	mul.wide.u32 	%rd23, %r34, 4;
	add.s64 	%rd30, %rd1, %rd23;
	add.s32 	%r37, %r34, %r2;
	neg.s32 	%r36, %r14;
$L__BB0_13:
	.pragma "nounroll";
	mul.wide.s32 	%rd24, %r37, 4;
	add.s64 	%rd25, %rd2, %rd24;
	ld.global.f32 	%f101, [%rd25];
	ld.global.f32 	%f102, [%rd30];
	fma.rn.f32 	%f111, %f101, %f102, %f111;
	add.s64 	%rd30, %rd30, 4;
	add.s32 	%r37, %r37, 1;
	add.s32 	%r36, %r36, 1;
	setp.ne.s32 	%p10, %r36, 0;
	@%p10 bra 	$L__BB0_13;
$L__BB0_14:
	cvta.to.global.u64 	%rd26, %rd10;
	mul.wide.s32 	%rd27, %r1, 4;
	add.s64 	%rd28, %rd26, %rd27;
	st.global.f32 	[%rd28], %f111;
$L__BB0_15:
	ret;

}
	// .globl	_Z23sigmoid_residual_kernelPKfS0_Pfi
.visible .entry _Z23sigmoid_residual_kernelPKfS0_Pfi(
	.param .u64 .ptr .align 1 _Z23sigmoid_residual_kernelPKfS0_Pfi_param_0,
	.param .u64 .ptr .align 1 _Z23sigmoid_residual_kernelPKfS0_Pfi_param_1,
	.param .u64 .ptr .align 1 _Z23sigmoid_residual_kernelPKfS0_Pfi_param_2,
	.param .u32 _Z23sigmoid_residual_kernelPKfS0_Pfi_param_3
)
{
	.reg .pred 	%p<2>;
	.reg .b32 	%r<8>;
	.reg .b32 	%f<17>;
	.reg .b64 	%rd<11>;

	ld.param.u64 	%rd1, [_Z23sigmoid_residual_kernelPKfS0_Pfi_param_0];
	ld.param.u64 	%rd2, [_Z23sigmoid_residual_kernelPKfS0_Pfi_param_1];
	ld.param.u64 	%rd3, [_Z23sigmoid_residual_kernelPKfS0_Pfi_param_2];
	ld.param.u32 	%r2, [_Z23sigmoid_residual_kernelPKfS0_Pfi_param_3];
	mov.u32 	%r3, %ctaid.x;
	mov.u32 	%r4, %ntid.x;
	mov.u32 	%r5, %tid.x;
	mad.lo.s32 	%r1, %r3, %r4, %r5;
	setp.ge.s32 	%p1, %r1, %r2;
	@%p1 bra 	$L__BB1_2;
	cvta.to.global.u64 	%rd4, %rd1;
	cvta.to.global.u64 	%rd5, %rd2;
	cvta.to.global.u64 	%rd6, %rd3;
	mul.wide.s32 	%rd7, %r1, 4;
	add.s64 	%rd8, %rd4, %rd7;
	ld.global.f32 	%f1, [%rd8];
	fma.rn.f32 	%f2, %f1, 0fBBBB989D, 0f3F000000;
	cvt.sat.f32.f32 	%f3, %f2;
	mov.f32 	%f4, 0f4B400001;
	mov.f32 	%f5, 0f437C0000;
	fma.rm.f32 	%f6, %f3, %f5, %f4;
	add.f32 	%f7, %f6, 0fCB40007F;
	neg.f32 	%f8, %f7;
	fma.rn.f32 	%f9, %f1, 0fBFB8AA3B, %f8;
	fma.rn.f32 	%f10, %f1, 0fB2A57060, %f9;
	mov.b32 	%r6, %f6;
	shl.b32 	%r7, %r6, 23;
	mov.b32 	%f11, %r7;
	ex2.approx.ftz.f32 	%f12, %f10;
	fma.rn.f32 	%f13, %f12, %f11, 0f3F800000;
	rcp.rn.f32 	%f14, %f13;
	add.s64 	%rd9, %rd5, %rd7;
	ld.global.f32 	%f15, [%rd9];
	sub.f32 	%f16, %f14, %f15;
	add.s64 	%rd10, %rd6, %rd7;
	st.global.f32 	[%rd10], %f16;
$L__BB1_2:
	ret;

}
	// .globl	_Z11grad_kernelPKfS0_Pfii
.visible .entry _Z11grad_kernelPKfS0_Pfii(
	.param .u64 .ptr .align 1 _Z11grad_kernelPKfS0_Pfii_param_0,
	.param .u64 .ptr .align 1 _Z11grad_kernelPKfS0_Pfii_param_1,
	.param .u64 .ptr .align 1 _Z11grad_kernelPKfS0_Pfii_param_2,
	.param .u32 _Z11grad_kernelPKfS0_Pfii_param_3,
	.param .u32 _Z11grad_kernelPKfS0_Pfii_param_4
)
{
	.reg .pred 	%p<11>;
	.reg .b32 	%r<38>;
	.reg .b32 	%f<112>;
	.reg .b64 	%rd<58>;

	ld.param.u64 	%rd10, [_Z11grad_kernelPKfS0_Pfii_param_0];
	ld.param.u64 	%rd11, [_Z11grad_kernelPKfS0_Pfii_param_1];
	ld.param.u64 	%rd9, [_Z11grad_kernelPKfS0_Pfii_param_2];
	ld.param.u32 	%r23, [_Z11grad_kernelPKfS0_Pfii_param_3];
	ld.param.u32 	%r24, [_Z11grad_kernelPKfS0_Pfii_param_4];
	cvta.to.global.u64 	%rd1, %rd11;
	cvta.to.global.u64 	%rd2, %rd10;
	mov.u32 	%r25, %ctaid.x;
	mov.u32 	%r26, %ntid.x;
	mov.u32 	%r27, %tid.x;
	mad.lo.s32 	%r1, %r25, %r26, %r27;
	setp.ge.s32 	%p1, %r1, %r24;
	@%p1 bra 	$L__BB2_15;
	setp.lt.s32 	%p2, %r23, 1;
	mov.f32 	%f111, 0f00000000;
	@%p2 bra 	$L__BB2_14;
	and.b32  	%r2, %r23, 15;
	setp.lt.u32 	%p3, %r23, 16;
	mov.f32 	%f111, 0f00000000;
	mov.b32 	%r34, 0;
	@%p3 bra 	$L__BB2_5;
	and.b32  	%r34, %r23, 2147483632;
	neg.s32 	%r32, %r34;
	shl.b32 	%r5, %r24, 4;
	add.s64 	%rd56, %rd1, 32;
	mov.f32 	%f111, 0f00000000;
	mul.wide.s32 	%rd14, %r24, 4;
	mov.u32 	%r31, %r1;
$L__BB2_4:
	.pragma "nounroll";
	mul.wide.s32 	%rd12, %r31, 4;
	add.s64 	%rd13, %rd2, %rd12;
	ld.global.f32 	%f18, [%rd13];
	ld.global.f32 	%f19, [%rd56+-32];
	fma.rn.f32 	%f20, %f18, %f19, %f111;
	add.s64 	%rd15, %rd13, %rd14;
	ld.global.f32 	%f21, [%rd15];
	ld.global.f32 	%f22, [%rd56+-28];
	fma.rn.f32 	%f23, %f21, %f22, %f20;
	add.s64 	%rd16, %rd15, %rd14;
	ld.global.f32 	%f24, [%rd16];
	ld.global.f32 	%f25, [%rd56+-24];
	fma.rn.f32 	%f26, %f24, %f25, %f23;
	add.s64 	%rd17, %rd16, %rd14;
	ld.global.f32 	%f27, [%rd17];
	ld.global.f32 	%f28, [%rd56+-20];
	fma.rn.f32 	%f29, %f27, %f28, %f26;
	add.s64 	%rd18, %rd17, %rd14;
	ld.global.f32 	%f30, [%rd18];
	ld.global.f32 	%f31, [%rd56+-16];
	fma.rn.f32 	%f32, %f30, %f31, %f29;
	add.s64 	%rd19, %rd18, %rd14;
	ld.global.f32 	%f33, [%rd19];
	ld.global.f32 	%f34, [%rd56+-12];
	fma.rn.f32 	%f35, %f33, %f34, %f32;
	add.s64 	%rd20, %rd19, %rd14;
	ld.global.f32 	%f36, [%rd20];
	ld.global.f32 	%f37, [%rd56+-8];
	fma.rn.f32 	%f38, %f36, %f37, %f35;
	add.s64 	%rd21, %rd20, %rd14;
	ld.global.f32 	%f39, [%rd21];
	ld.global.f32 	%f40, [%rd56+-4];
	fma.rn.f32 	%f41, %f39, %f40, %f38;
	add.s64 	%rd22, %rd21, %rd14;
	ld.global.f32 	%f42, [%rd22];
	ld.global.f32 	%f43, [%rd56];
	fma.rn.f32 	%f44, %f42, %f43, %f41;
	add.s64 	%rd23, %rd22, %rd14;
	ld.global.f32 	%f45, [%rd23];
	ld.global.f32 	%f46, [%rd56+4];
	fma.rn.f32 	%f47, %f45, %f46, %f44;
	add.s64 	%rd24, %rd23, %rd14;
	ld.global.f32 	%f48, [%rd24];
	ld.global.f32 	%f49, [%rd56+8];
	fma.rn.f32 	%f50, %f48, %f49, %f47;
	add.s64 	%rd25, %rd24, %rd14;
	ld.global.f32 	%f51, [%rd25];
	ld.global.f32 	%f52, [%rd56+12];
	fma.rn.f32 	%f53, %f51, %f52, %f50;
	add.s64 	%rd26, %rd25, %rd14;
	ld.global.f32 	%f54, [%rd26];
	ld.global.f32 	%f55, [%rd56+16];
	fma.rn.f32 	%f56, %f54, %f55, %f53;
	add.s64 	%rd27, %rd26, %rd14;
	ld.global.f32 	%f57, [%rd27];
	ld.global.f32 	%f58, [%rd56+20];
	fma.rn.f32 	%f59, %f57, %f58, %f56;
	add.s64 	%rd28, %rd27, %rd14;
	ld.global.f32 	%f60, [%rd28];
	ld.global.f32 	%f61, [%rd56+24];
	fma.rn.f32 	%f62, %f60, %f61, %f59;
	add.s64 	%rd29, %rd28, %rd14;
	ld.global.f32 	%f63, [%rd29];
	ld.global.f32 	%f64, [%rd56+28];
	fma.rn.f32 	%f111, %f63, %f64, %f62;
	add.s32 	%r32, %r32, 16;
	add.s32 	%r31, %r31, %r5;
	add.s64 	%rd56, %rd56, 64;
	setp.ne.s32 	%p4, %r32, 0;
	@%p4 bra 	$L__BB2_4;
$L__BB2_5:
	setp.eq.s32 	%p5, %r2, 0;
	@%p5 bra 	$L__BB2_14;
	and.b32  	%r11, %r23, 7;
	setp.lt.u32 	%p6, %r2, 8;
	@%p6 bra 	$L__BB2_8;
	mad.lo.s32 	%r29, %r34, %r24, %r1;
	mul.wide.s32 	%rd30, %r29, 4;
	add.s64 	%rd31, %rd2, %rd30;
	ld.global.f32 	%f66, [%rd31];
	mul.wide.u32 	%rd32, %r34, 4;
	add.s64 	%rd33, %rd1, %rd32;
	ld.global.f32 	%f67, [%rd33];
	fma.rn.f32 	%f68, %f66, %f67, %f111;
	mul.wide.s32 	%rd34, %r24, 4;
	add.s64 	%rd35, %rd31, %rd34;
	ld.global.f32 	%f69, [%rd35];
	ld.global.f32 	%f70, [%rd33+4];
	fma.rn.f32 	%f71, %f69, %f70, %f68;
	add.s64 	%rd36, %rd35, %rd34;
	ld.global.f32 	%f72, [%rd36];
	ld.global.f32 	%f73, [%rd33+8];
	fma.rn.f32 	%f74, %f72, %f73, %f71;
	add.s64 	%rd37, %rd36, %rd34;
	ld.global.f32 	%f75, [%rd37];
	ld.global.f32 	%f76, [%rd33+12];
	fma.rn.f32 	%f77, %f75, %f76, %f74;
	add.s64 	%rd38, %rd37, %rd34;
	ld.global.f32 	%f78, [%rd38];
	ld.global.f32 	%f79, [%rd33+16];
	fma.rn.f32 	%f80, %f78, %f79, %f77;
	add.s64 	%rd39, %rd38, %rd34;
	ld.global.f32 	%f81, [%rd39];
	ld.global.f32 	%f82, [%rd33+20];
	fma.rn.f32 	%f83, %f81, %f82, %f80;
	add.s64 	%rd40, %rd39, %rd34;
	ld.global.f32 	%f84, [%rd40];
	ld.global.f32 	%f85, [%rd33+24];
	fma.rn.f32 	%f86, %f84, %f85, %f83;
	add.s64 	%rd41, %rd40, %rd34;
	ld.global.f32 	%f87, [%rd41];
	ld.global.f32 	%f88, [%rd33+28];
	fma.rn.f32 	%f111, %f87, %f88, %f86;
	add.s32 	%r34, %r34, 8;
$L__BB2_8:
	setp.eq.s32 	%p7, %r11, 0;
	@%p7 bra 	$L__BB2_14;
	and.b32  	%r14, %r23, 3;
	setp.lt.u32 	%p8, %r11, 4;
	@%p8 bra 	$L__BB2_11;
	mad.lo.s32 	%r30, %r34, %r24, %r1;
	mul.wide.s32 	%rd42, %r30, 4;
	add.s64 	%rd43, %rd2, %rd42;
	ld.global.f32 	%f90, [%rd43];
	mul.wide.u32 	%rd44, %r34, 4;
	add.s64 	%rd45, %rd1, %rd44;
	ld.global.f32 	%f91, [%rd45];
	fma.rn.f32 	%f92, %f90, %f91, %f111;
	mul.wide.s32 	%rd46, %r24, 4;
	add.s64 	%rd47, %rd43, %rd46;
	ld.global.f32 	%f93, [%rd47];
	ld.global.f32 	%f94, [%rd45+4];
	fma.rn.f32 	%f95, %f93, %f94, %f92;
	add.s64 	%rd48, %rd47, %rd46;
	ld.global.f32 	%f96, [%rd48];
	ld.global.f32 	%f97, [%rd45+8];
	fma.rn.f32 	%f98, %f96, %f97, %f95;
	add.s64 	%rd49, %rd48, %rd46;
	ld.global.f32 	%f99, [%rd49];
	ld.global.f32 	%f100, [%rd45+12];
	fma.rn.f32 	%f111, %f99, %f100, %f98;
	add.s32 	%r34, %r34, 4;
$L__BB2_11:
	setp.eq.s32 	%p9, %r14, 0;
	@%p9 bra 	$L__BB2_14;
	mul.wide.u32 	%rd50, %r34, 4;
	add.s64 	%rd57, %rd1, %rd50;
	mad.lo.s32 	%r37, %r34, %r24, %r1;
	neg.s32 	%r36, %r14;
$L__BB2_13:
	.pragma "nounroll";
	mul.wide.s32 	%rd51, %r37, 4;
	add.s64 	%rd52, %rd2, %rd51;
	ld.global.f32 	%f101, [%rd52];
	ld.global.f32 	%f102, [%rd57];
	fma.rn.f32 	%f111, %f101, %f102, %f111;
	add.s64 	%rd57, %rd57, 4;
	add.s32 	%r37, %r37, %r24;
	add.s32 	%r36, %r36, 1;
	setp.ne.s32 	%p10, %r36, 0;
	@%p10 bra 	$L__BB2_13;
$L__BB2_14:
	cvta.to.global.u64 	%rd53, %rd9;
	mul.wide.s32 	%rd54, %r1, 4;
	add.s64 	%rd55, %rd53, %rd54;
	st.global.f32 	[%rd55], %f111;
$L__BB2_15:
	ret;

}
	// .globl	_Z13update_kernelPfPKffi
.visible .entry _Z13update_kernelPfPKffi(
	.param .u64 .ptr .align 1 _Z13update_kernelPfPKffi_param_0,
	.param .u64 .ptr .align 1 _Z13update_kernelPfPKffi_param_1,
	.param .f32 _Z13update_kernelPfPKffi_param_2,
	.param .u32 _Z13update_kernelPfPKffi_param_3
)
{
	.reg .pred 	%p<2>;
	.reg .b32 	%r<6>;
	.reg .b32 	%f<6>;
	.reg .b64 	%rd<8>;

	ld.param.u64 	%rd1, [_Z13update_kernelPfPKffi_param_0];
	ld.param.u64 	%rd2, [_Z13update_kernelPfPKffi_param_1];
	ld.param.f32 	%f1, [_Z13update_kernelPfPKffi_param_2];
	ld.param.u32 	%r2, [_Z13update_kernelPfPKffi_param_3];
	mov.u32 	%r3, %ctaid.x;
	mov.u32 	%r4, %ntid.x;
	mov.u32 	%r5, %tid.x;
	mad.lo.s32 	%r1, %r3, %r4, %r5;
	setp.ge.s32 	%p1, %r1, %r2;
	@%p1 bra 	$L__BB3_2;
	cvta.to.global.u64 	%rd3, %rd1;
	cvta.to.global.u64 	%rd4, %rd2;
	mul.wide.s32 	%rd5, %r1, 4;
	add.s64 	%rd6, %rd3, %rd5;
	ld.global.f32 	%f2, [%rd6];
	add.s64 	%rd7, %rd4, %rd5;
	ld.global.f32 	%f3, [%rd7];
	mul.f32 	%f4, %f1, %f3;
	sub.f32 	%f5, %f2, %f4;
	st.global.f32 	[%rd6], %f5;
$L__BB3_2:
	ret;

}


// ===== COMPILED SASS (sm_100) =====

	.target	sm_100

	.elftype	@"ET_EXEC"


//--------------------- .note.nv.tkinfo           --------------------------
	.section	.note.nv.tkinfo,"",@"SHT_NOTE"
	.sectionflags	@"SHF_NOTE_NV_TKINFO"
	.tkinfo
        /*0018*/ 	.word	0x00000002
        /*0030*/ 	.string	""
        /*0030*/ 	.string	"ptxas"
        /*0030*/ 	.string	"Cuda compilation tools, release 13.0, V13.0.88"
        /*0030*/ 	.string	"Build cuda_13.0.r13.0/compiler.36424714_0"
        /*0030*/ 	.string	"-arch sm_100 -m 64 "



//--------------------- .note.nv.cuinfo           --------------------------
	.section	.note.nv.cuinfo,"",@"SHT_NOTE"
	.sectionflags	@"SHF_NOTE_NV_CUINFO"
        /*0018*/ 	.short	0x0002
        /*001a*/ 	.short	0x0064
        /*001c*/ 	.short	0x0082
	.zero		2


//--------------------- .nv.info                  --------------------------
	.section	.nv.info,"",@"SHT_CUDA_INFO"
	.align	4


	//----- nvinfo : EIATTR_REGCOUNT
	.align		4
        /*0000*/ 	.byte	0x04, 0x2f
        /*0002*/ 	.short	(.L_1 - .L_0)
	.align		4
.L_0:
        /*0004*/ 	.word	index@(_Z13matvec_kernelPKfS0_Pfii)
        /*0008*/ 	.word	0x0000001e


	//----- nvinfo : EIATTR_FRAME_SIZE
	.align		4
.L_1:
        /*000c*/ 	.byte	0x04, 0x11
        /*000e*/ 	.short	(.L_3 - .L_2)
	.align		4
.L_2:
        /*0010*/ 	.word	index@(_Z13matvec_kernelPKfS0_Pfii)
        /*0014*/ 	.word	0x00000000


	//----- nvinfo : EIATTR_REGCOUNT
	.align		4
.L_3:
        /*0018*/ 	.byte	0x04, 0x2f
        /*001a*/ 	.short	(.L_5 - .L_4)
	.align		4
.L_4:
        /*001c*/ 	.word	index@(_Z23sigmoid_residual_kernelPKfS0_Pfi)
        /*0020*/ 	.word	0x0000000e


	//----- nvinfo : EIATTR_FRAME_SIZE
	.align		4
.L_5:
        /*0024*/ 	.byte	0x04, 0x11
        /*0026*/ 	.short	(.L_7 - .L_6)
	.align		4
.L_6:
        /*0028*/ 	.word	index@($__internal_0_$__cuda_sm20_rcp_rn_f32_slowpath)
        /*002c*/ 	.word	0x00000000


	//----- nvinfo : EIATTR_FRAME_SIZE
	.align		4
.L_7:
        /*0030*/ 	.byte	0x04, 0x11
        /*0032*/ 	.short	(.L_9 - .L_8)
	.align		4
.L_8:
        /*0034*/ 	.word	index@(_Z23sigmoid_residual_kernelPKfS0_Pfi)
        /*0038*/ 	.word	0x00000000


	//----- nvinfo : EIATTR_REGCOUNT
	.align		4
.L_9:
        /*003c*/ 	.byte	0x04, 0x2f
        /*003e*/ 	.short	(.L_11 - .L_10)
	.align		4
.L_10:
        /*0040*/ 	.word	index@(_Z11grad_kernelPKfS0_Pfii)
        /*0044*/ 	.word	0x00000020


	//----- nvinfo : EIATTR_FRAME_SIZE
	.align		4
.L_11:
        /*0048*/ 	.byte	0x04, 0x11
        /*004a*/ 	.short	(.L_13 - .L_12)
	.align		4
.L_12:
        /*004c*/ 	.word	index@(_Z11grad_kernelPKfS0_Pfii)
        /*0050*/ 	.word	0x00000000


	//----- nvinfo : EIATTR_REGCOUNT
	.align		4
.L_13:
        /*0054*/ 	.byte	0x04, 0x2f
        /*0056*/ 	.short	(.L_15 - .L_14)
	.align		4
.L_14:
        /*0058*/ 	.word	index@(_Z13update_kernelPfPKffi)
        /*005c*/ 	.word	0x0000000a


	//----- nvinfo : EIATTR_FRAME_SIZE
	.align		4
.L_15:
        /*0060*/ 	.byte	0x04, 0x11
        /*0062*/ 	.short	(.L_17 - .L_16)
	.align		4
.L_16:
        /*0064*/ 	.word	index@(_Z13update_kernelPfPKffi)
        /*0068*/ 	.word	0x00000000


	//----- nvinfo : EIATTR_MIN_STACK_SIZE
	.align		4
.L_17:
        /*006c*/ 	.byte	0x04, 0x12
        /*006e*/ 	.short	(.L_19 - .L_18)
	.align		4
.L_18:
        /*0070*/ 	.word	index@(_Z13update_kernelPfPKffi)
        /*0074*/ 	.word	0x00000000


	//----- nvinfo : EIATTR_MIN_STACK_SIZE
	.align		4
.L_19:
        /*0078*/ 	.byte	0x04, 0x12
        /*007a*/ 	.short	(.L_21 - .L_20)
	.align		4
.L_20:
        /*007c*/ 	.word	index@(_Z11grad_kernelPKfS0_Pfii)
        /*0080*/ 	.word	0x00000000


	//----- nvinfo : EIATTR_MIN_STACK_SIZE
	.align		4
.L_21:
        /*0084*/ 	.byte	0x04, 0x12
        /*0086*/ 	.short	(.L_23 - .L_22)
	.align		4
.L_22:
        /*0088*/ 	.word	index@(_Z23sigmoid_residual_kernelPKfS0_Pfi)
        /*008c*/ 	.word	0x00000000


	//----- nvinfo : EIATTR_MIN_STACK_SIZE
	.align		4
.L_23:
        /*0090*/ 	.byte	0x04, 0x12
        /*0092*/ 	.short	(.L_25 - .L_24)
	.align		4
.L_24:
        /*0094*/ 	.word	index@(_Z13matvec_kernelPKfS0_Pfii)
        /*0098*/ 	.word	0x00000000
.L_25:


//--------------------- .nv.compat                --------------------------
	.section	.nv.compat,"",@"SHT_CUDA_COMPAT_INFO"
	.align	4
        /*0000*/ 	.byte	0x02, 0x09, 0x00, 0x00, 0x02, 0x02, 0x01, 0x00, 0x02, 0x05, 0x05, 0x00, 0x03, 0x07, 0x01, 0x01
        /*0010*/ 	.byte	0x02, 0x03, 0x00, 0x00, 0x02, 0x06, 0x01, 0x00, 0x04, 0x0b, 0x08, 0x00, 0x09, 0x00, 0x00, 0x00
        /*0020*/ 	.byte	0x00, 0x00, 0x00, 0x00


//--------------------- .nv.info._Z13update_kernelPfPKffi --------------------------
	.section	.nv.info._Z13update_kernelPfPKffi,"",@"SHT_CUDA_INFO"
	.sectionflags	@""
	.align	4


	//----- nvinfo : EIATTR_CUDA_API_VERSION
	.align		4
        /*0000*/ 	.byte	0x04, 0x37
        /*0002*/ 	.short	(.L_27 - .L_26)
.L_26:
        /*0004*/ 	.word	0x00000082


	//----- nvinfo : EIATTR_KPARAM_INFO
	.align		4
.L_27:
        /*0008*/ 	.byte	0x04, 0x17
        /*000a*/ 	.short	(.L_29 - .L_28)
.L_28:
        /*000c*/ 	.word	0x00000000
        /*0010*/ 	.short	0x0003
        /*0012*/ 	.short	0x0014
        /*0014*/ 	.byte	0x00, 0xf0, 0x11, 0x00


	//----- nvinfo : EIATTR_KPARAM_INFO
	.align		4
.L_29:
        /*0018*/ 	.byte	0x04, 0x17
        /*001a*/ 	.short	(.L_31 - .L_30)
.L_30:
        /*001c*/ 	.word	0x00000000
        /*0020*/ 	.short	0x0002
        /*0022*/ 	.short	0x0010
        /*0024*/ 	.byte	0x00, 0xf0, 0x11, 0x00


	//----- nvinfo : EIATTR_KPARAM_INFO
	.align		4
.L_31:
        /*0028*/ 	.byte	0x04, 0x17
        /*002a*/ 	.short	(.L_33 - .L_32)
.L_32:
        /*002c*/ 	.word	0x00000000
        /*0030*/ 	.short	0x0001
        /*0032*/ 	.short	0x0008
        /*0034*/ 	.byte	0x00, 0xf5, 0x21, 0x00


	//----- nvinfo : EIATTR_KPARAM_INFO
	.align		4
.L_33:
        /*0038*/ 	.byte	0x04, 0x17
        /*003a*/ 	.short	(.L_35 - .L_34)
.L_34:
        /*003c*/ 	.word	0x00000000
        /*0040*/ 	.short	0x0000
        /*0042*/ 	.short	0x0000
        /*0044*/ 	.byte	0x00, 0xf5, 0x21, 0x00


	//----- nvinfo : EIATTR_SPARSE_MMA_MASK
	.align		4
.L_35:
        /*0048*/ 	.byte	0x03, 0x50
        /*004a*/ 	.short	0x0000


	//----- nvinfo : EIATTR_MAXREG_COUNT
	.align		4
        /*004c*/ 	.byte	0x03, 0x1b
        /*004e*/ 	.short	0x00ff


	//----- nvinfo : EIATTR_MERCURY_ISA_VERSION
	.align		4
        /*0050*/ 	.byte	0x03, 0x5f
        /*0052*/ 	.short	0x0101


	//----- nvinfo : EIATTR_VRC_CTA_INIT_COUNT
	.align		4
        /*0054*/ 	.byte	0x02, 0x4a
	.zero		1
	.zero		1


	//----- nvinfo : EIATTR_EXIT_INSTR_OFFSETS
	.align		4
        /*0058*/ 	.byte	0x04, 0x1c
        /*005a*/ 	.short	(.L_37 - .L_36)


	//   ....[0]....
.L_36:
        /*005c*/ 	.word	0x00000070


	//   ....[1]....
        /*0060*/ 	.word	0x00000120


	//----- nvinfo : EIATTR_CBANK_PARAM_SIZE
	.align		4
.L_37:
        /*0064*/ 	.byte	0x03, 0x19
        /*0066*/ 	.short	0x0018


	//----- nvinfo : EIATTR_PARAM_CBANK
	.align		4
        /*0068*/ 	.byte	0x04, 0x0a
        /*006a*/ 	.short	(.L_39 - .L_38)
	.align		4
.L_38:
        /*006c*/ 	.word	index@(.nv.constant0._Z13update_kernelPfPKffi)
        /*0070*/ 	.short	0x0380
        /*0072*/ 	.short	0x0018


	//----- nvinfo : EIATTR_SW_WAR
	.align		4
.L_39:
        /*0074*/ 	.byte	0x04, 0x36
        /*0076*/ 	.short	(.L_41 - .L_40)
.L_40:
        /*0078*/ 	.word	0x00000008
.L_41:


//--------------------- .nv.info._Z11grad_kernelPKfS0_Pfii --------------------------
	.section	.nv.info._Z11grad_kernelPKfS0_Pfii,"",@"SHT_CUDA_INFO"
	.sectionflags	@""
	.align	4


	//----- nvinfo : EIATTR_CUDA_API_VERSION
	.align		4
        /*0000*/ 	.byte	0x04, 0x37
        /*0002*/ 	.short	(.L_43 - .L_42)
.L_42:
        /*0004*/ 	.word	0x00000082


	//----- nvinfo : EIATTR_KPARAM_INFO
	.align		4
.L_43:
        /*0008*/ 	.byte	0x04, 0x17
        /*000a*/ 	.short	(.L_45 - .L_44)
.L_44:
        /*000c*/ 	.word	0x00000000
        /*0010*/ 	.short	0x0004
        /*0012*/ 	.short	0x001c
        /*0014*/ 	.byte	0x00, 0xf0, 0x11, 0x00


	//----- nvinfo : EIATTR_KPARAM_INFO
	.align		4
.L_45:
        /*0018*/ 	.byte	0x04, 0x17
        /*001a*/ 	.short	(.L_47 - .L_46)
.L_46:
        /*001c*/ 	.word	0x00000000
        /*0020*/ 	.short	0x0003
        /*0022*/ 	.short	0x0018
        /*0024*/ 	.byte	0x00, 0xf0, 0x11, 0x00


	//----- nvinfo : EIATTR_KPARAM_INFO
	.align		4
.L_47:
        /*0028*/ 	.byte	0x04, 0x17
        /*002a*/ 	.short	(.L_49 - .L_48)
.L_48:
        /*002c*/ 	.word	0x00000000
        /*0030*/ 	.short	0x0002
        /*0032*/ 	.short	0x0010
        /*0034*/ 	.byte	0x00, 0xf5, 0x21, 0x00


	//----- nvinfo : EIATTR_KPARAM_INFO
	.align		4
.L_49:
        /*0038*/ 	.byte	0x04, 0x17
        /*003a*/ 	.short	(.L_51 - .L_50)
.L_50:
        /*003c*/ 	.word	0x00000000
        /*0040*/ 	.short	0x0001
        /*0042*/ 	.short	0x0008
        /*0044*/ 	.byte	0x00, 0xf5, 0x21, 0x00


	//----- nvinfo : EIATTR_KPARAM_INFO
	.align		4
.L_51:
        /*0048*/ 	.byte	0x04, 0x17
        /*004a*/ 	.short	(.L_53 - .L_52)
.L_52:
        /*004c*/ 	.word	0x00000000
        /*0050*/ 	.short	0x0000
        /*0052*/ 	.short	0x0000
        /*0054*/ 	.byte	0x00, 0xf5, 0x21, 0x00


	//----- nvinfo : EIATTR_SPARSE_MMA_MASK
	.align		4
.L_53:
        /*0058*/ 	.byte	0x03, 0x50
        /*005a*/ 	.short	0x0000


	//----- nvinfo : EIATTR_MAXREG_COUNT
	.align		4
        /*005c*/ 	.byte	0x03, 0x1b
        /*005e*/ 	.short	0x00ff


	//----- nvinfo : EIATTR_MERCURY_ISA_VERSION
	.align		4
        /*0060*/ 	.byte	0x03, 0x5f
        /*0062*/ 	.short	0x0101


	//----- nvinfo : EIATTR_VRC_CTA_INIT_COUNT
	.align		4
        /*0064*/ 	.byte	0x02, 0x4a
	.zero		1
	.zero		1


	//----- nvinfo : EIATTR_EXIT_INSTR_OFFSETS
	.align		4
        /*0068*/ 	.byte	0x04, 0x1c
        /*006a*/ 	.short	(.L_55 - .L_54)


	//   ....[0]....
.L_54:
        /*006c*/ 	.word	0x00000070


	//   ....[1]....
        /*0070*/ 	.word	0x00000bd0


	//----- nvinfo : EIATTR_CBANK_PARAM_SIZE
	.align		4
.L_55:
        /*0074*/ 	.byte	0x03, 0x19
        /*0076*/ 	.short	0x0020


	//----- nvinfo : EIATTR_PARAM_CBANK
	.align		4
        /*0078*/ 	.byte	0x04, 0x0a
        /*007a*/ 	.short	(.L_57 - .L_56)
	.align		4
.L_56:
        /*007c*/ 	.word	index@(.nv.constant0._Z11grad_kernelPKfS0_Pfii)
        /*0080*/ 	.short	0x0380
        /*0082*/ 	.short	0x0020


	//----- nvinfo : EIATTR_SW_WAR
	.align		4
.L_57:
        /*0084*/ 	.byte	0x04, 0x36
        /*0086*/ 	.short	(.L_59 - .L_58)
.L_58:
        /*0088*/ 	.word	0x00000008
.L_59:


//--------------------- .nv.info._Z23sigmoid_residual_kernelPKfS0_Pfi --------------------------
	.section	.nv.info._Z23sigmoid_residual_kernelPKfS0_Pfi,"",@"SHT_CUDA_INFO"
	.sectionflags	@""
	.align	4


	//----- nvinfo : EIATTR_CUDA_API_VERSION
	.align		4
        /*0000*/ 	.byte	0x04, 0x37
        /*0002*/ 	.short	(.L_61 - .L_60)
.L_60:
        /*0004*/ 	.word	0x00000082


	//----- nvinfo : EIATTR_KPARAM_INFO
	.align		4
.L_61:
        /*0008*/ 	.byte	0x04, 0x17
        /*000a*/ 	.short	(.L_63 - .L_62)
.L_62:
        /*000c*/ 	.word	0x00000000
        /*0010*/ 	.short	0x0003
        /*0012*/ 	.short	0x0018
        /*0014*/ 	.byte	0x00, 0xf0, 0x11, 0x00


	//----- nvinfo : EIATTR_KPARAM_INFO
	.align		4
.L_63:
        /*0018*/ 	.byte	0x04, 0x17
        /*001a*/ 	.short	(.L_65 - .L_64)
.L_64:
        /*001c*/ 	.word	0x00000000
        /*0020*/ 	.short	0x0002
        /*0022*/ 	.short	0x0010
        /*0024*/ 	.byte	0x00, 0xf5, 0x21, 0x00


	//----- nvinfo : EIATTR_KPARAM_INFO
	.align		4
.L_65:
        /*0028*/ 	.byte	0x04, 0x17
        /*002a*/ 	.short	(.L_67 - .L_66)
.L_66:
        /*002c*/ 	.word	0x00000000
        /*0030*/ 	.short	0x0001
        /*0032*/ 	.short	0x0008
        /*0034*/ 	.byte	0x00, 0xf5, 0x21, 0x00


	//----- nvinfo : EIATTR_KPARAM_INFO
	.align		4
.L_67:
        /*0038*/ 	.byte	0x04, 0x17
        /*003a*/ 	.short	(.L_69 - .L_68)
.L_68:
        /*003c*/ 	.word	0x00000000
        /*0040*/ 	.short	0x0000
        /*0042*/ 	.short	0x0000
        /*0044*/ 	.byte	0x00, 0xf5, 0x21, 0x00


	//----- nvinfo : EIATTR_SPARSE_MMA_MASK
	.align		4
.L_69:
        /*0048*/ 	.byte	0x03, 0x50
        /*004a*/ 	.short	0x0000


	//----- nvinfo : EIATTR_MAXREG_COUNT
	.align		4
        /*004c*/ 	.byte	0x03, 0x1b
        /*004e*/ 	.short	0x00ff


	//----- nvinfo : EIATTR_MERCURY_ISA_VERSION
	.align		4
        /*0050*/ 	.byte	0x03, 0x5f
        /*0052*/ 	.short	0x0101


	//----- nvinfo : EIATTR_VRC_CTA_INIT_COUNT
	.align		4
        /*0054*/ 	.byte	0x02, 0x4a
	.zero		1
	.zero		1


	//----- nvinfo : EIATTR_EXIT_INSTR_OFFSETS
	.align		4
        /*0058*/ 	.byte	0x04, 0x1c
        /*005a*/ 	.short	(.L_71 - .L_70)


	//   ....[0]....
.L_70:
        /*005c*/ 	.word	0x00000070


	//   ....[1]....
        /*0060*/ 	.word	0x000002a0


	//----- nvinfo : EIATTR_CRS_STACK_SIZE
	.align		4
.L_71:
        /*0064*/ 	.byte	0x04, 0x1e
        /*0066*/ 	.short	(.L_73 - .L_72)
.L_72:
        /*0068*/ 	.word	0x00000000


	//----- nvinfo : EIATTR_CBANK_PARAM_SIZE
	.align		4
.L_73:
        /*006c*/ 	.byte	0x03, 0x19
        /*006e*/ 	.short	0x001c


	//----- nvinfo : EIATTR_PARAM_CBANK
	.align		4
        /*0070*/ 	.byte	0x04, 0x0a
        /*0072*/ 	.short	(.L_75 - .L_74)
	.align		4
.L_74:
        /*0074*/ 	.word	index@(.nv.constant0._Z23sigmoid_residual_kernelPKfS0_Pfi)
        /*0078*/ 	.short	0x0380
        /*007a*/ 	.short	0x001c


	//----- nvinfo : EIATTR_SW_WAR
	.align		4
.L_75:
        /*007c*/ 	.byte	0x04, 0x36
        /*007e*/ 	.short	(.L_77 - .L_76)
.L_76:
        /*0080*/ 	.word	0x00000008
.L_77:


//--------------------- .nv.info._Z13matvec_kernelPKfS0_Pfii --------------------------
	.section	.nv.info._Z13matvec_kernelPKfS0_Pfii,"",@"SHT_CUDA_INFO"
	.sectionflags	@""
	.align	4


	//----- nvinfo : EIATTR_CUDA_API_VERSION
	.align		4
        /*0000*/ 	.byte	0x04, 0x37
        /*0002*/ 	.short	(.L_79 - .L_78)
.L_78:
        /*0004*/ 	.word	0x00000082


	//----- nvinfo : EIATTR_KPARAM_INFO
	.align		4
.L_79:
        /*0008*/ 	.byte	0x04, 0x17
        /*000a*/ 	.short	(.L_81 - .L_80)
.L_80:
        /*000c*/ 	.word	0x00000000
        /*0010*/ 	.short	0x0004
        /*0012*/ 	.short	0x001c
        /*0014*/ 	.byte	0x00, 0xf0, 0x11, 0x00


	//----- nvinfo : EIATTR_KPARAM_INFO
	.align		4
.L_81:
        /*0018*/ 	.byte	0x04, 0x17
        /*001a*/ 	.short	(.L_83 - .L_82)
.L_82:
        /*001c*/ 	.word	0x00000000
        /*0020*/ 	.short	0x0003
        /*0022*/ 	.short	0x0018
        /*0024*/ 	.byte	0x00, 0xf0, 0x11, 0x00


	//----- nvinfo : EIATTR_KPARAM_INFO
	.align		4
.L_83:
        /*0028*/ 	.byte	0x04, 0x17
        /*002a*/ 	.short	(.L_85 - .L_84)
.L_84:
        /*002c*/ 	.word	0x00000000
        /*0030*/ 	.short	0x0002
        /*0032*/ 	.short	0x0010
        /*0034*/ 	.byte	0x00, 0xf5, 0x21, 0x00


	//----- nvinfo : EIATTR_KPARAM_INFO
	.align		4
.L_85:
        /*0038*/ 	.byte	0x04, 0x17
        /*003a*/ 	.short	(.L_87 - .L_86)
.L_86:
        /*003c*/ 	.word	0x00000000
        /*0040*/ 	.short	0x0001
        /*0042*/ 	.short	0x0008
        /*0044*/ 	.byte	0x00, 0xf5, 0x21, 0x00


	//----- nvinfo : EIATTR_KPARAM_INFO
	.align		4
.L_87:
        /*0048*/ 	.byte	0x04, 0x17
        /*004a*/ 	.short	(.L_89 - .L_88)
.L_88:
        /*004c*/ 	.word	0x00000000
        /*0050*/ 	.short	0x0000
        /*0052*/ 	.short	0x0000
        /*0054*/ 	.byte	0x00, 0xf5, 0x21, 0x00


	//----- nvinfo : EIATTR_SPARSE_MMA_MASK
	.align		4
.L_89:
        /*0058*/ 	.byte	0x03, 0x50
        /*005a*/ 	.short	0x0000


	//----- nvinfo : EIATTR_MAXREG_COUNT
	.align		4
        /*005c*/ 	.byte	0x03, 0x1b
        /*005e*/ 	.short	0x00ff


	//----- nvinfo : EIATTR_MERCURY_ISA_VERSION
	.align		4
        /*0060*/ 	.byte	0x03, 0x5f
        /*0062*/ 	.short	0x0101


	//----- nvinfo : EIATTR_VRC_CTA_INIT_COUNT
	.align		4
        /*0064*/ 	.byte	0x02, 0x4a
	.zero		1
	.zero		1


	//----- nvinfo : EIATTR_EXIT_INSTR_OFFSETS
	.align		4
        /*0068*/ 	.byte	0x04, 0x1c
        /*006a*/ 	.short	(.L_91 - .L_90)


	//   ....[0]....
.L_90:
        /*006c*/ 	.word	0x00000070


	//   ....[1]....
        /*0070*/ 	.word	0x00000a90


	//----- nvinfo : EIATTR_CBANK_PARAM_SIZE
	.align		4
.L_91:
        /*0074*/ 	.byte	0x03, 0x19
        /*0076*/ 	.short	0x0020


	//----- nvinfo : EIATTR_PARAM_CBANK
	.align		4
        /*0078*/ 	.byte	0x04, 0x0a
        /*007a*/ 	.short	(.L_93 - .L_92)
	.align		4
.L_92:
        /*007c*/ 	.word	index@(.nv.constant0._Z13matvec_kernelPKfS0_Pfii)
        /*0080*/ 	.short	0x0380
        /*0082*/ 	.short	0x0020


	//----- nvinfo : EIATTR_SW_WAR
	.align		4
.L_93:
        /*0084*/ 	.byte	0x04, 0x36
        /*0086*/ 	.short	(.L_95 - .L_94)
.L_94:
        /*0088*/ 	.word	0x00000008
.L_95:


//--------------------- .nv.callgraph             --------------------------
	.section	.nv.callgraph,"",@"SHT_CUDA_CALLGRAPH"
	.align	4
	.sectionentsize	8
	.align		4
        /*0000*/ 	.word	0x00000000
	.align		4
        /*0004*/ 	.word	0xffffffff
	.align		4
        /*0008*/ 	.word	0x00000000
	.align		4
        /*000c*/ 	.word	0xfffffffe
	.align		4
        /*0010*/ 	.word	0x00000000
	.align		4
        /*0014*/ 	.word	0xfffffffd
	.align		4
        /*0018*/ 	.word	0x00000000
	.align		4
        /*001c*/ 	.word	0xfffffffc


//--------------------- .text._Z13update_kernelPfPKffi --------------------------
	.section	.text._Z13update_kernelPfPKffi,"ax",@progbits
	.align	128
        .global         _Z13update_kernelPfPKffi
        .type           _Z13update_kernelPfPKffi,@function
        .size           _Z13update_kernelPfPKffi,(.L_x_24 - _Z13update_kernelPfPKffi)
        .other          _Z13update_kernelPfPKffi,@"STO_CUDA_ENTRY STV_DEFAULT"
_Z13update_kernelPfPKffi:
.text._Z13update_kernelPfPKffi:
[----:B------:R-:W-:Y:S01]  /*0000*/  LDC R1, c[0x0][0x37c] ;  /* 0x0000df00ff017b82 */ /* 0x000fe20000000800 */
[----:B------:R-:W0:Y:S07]  /*0010*/  S2R R0, SR_TID.X ;  /* 0x0000000000007919 */ /* 0x000e2e0000002100 */
[----:B------:R-:W0:Y:S01]  /*0020*/  S2UR UR4, SR_CTAID.X ;  /* 0x00000000000479c3 */ /* 0x000e220000002500 */
[----:B------:R-:W1:Y:S07]  /*0030*/  LDCU UR5, c[0x0][0x394] ;  /* 0x00007280ff0577ac */ /* 0x000e6e0008000800 */
[----:B------:R-:W0:Y:S02]  /*0040*/  LDC R7, c[0x0][0x360] ;  /* 0x0000d800ff077b82 */ /* 0x000e240000000800 */
[----:B0-----:R-:W-:-:S05]  /*0050*/  IMAD R7, R7, UR4, R0 ;  /* 0x0000000407077c24 */ /* 0x001fca000f8e0200 */
[----:B-1----:R-:W-:-:S13]  /*0060*/  ISETP.GE.AND P0, PT, R7, UR5, PT ;  /* 0x0000000507007c0c */ /* 0x002fda000bf06270 */
[----:B------:R-:W-:Y:S05]  /*0070*/  @P0 EXIT ;  /* 0x000000000000094d */ /* 0x000fea0003800000 */
[----:B------:R-:W0:Y:S01]  /*0080*/  LDC.64 R4, c[0x0][0x388] ;  /* 0x0000e200ff047b82 */ /* 0x000e220000000a00 */
[----:B------:R-:W1:Y:S01]  /*0090*/  LDCU.64 UR4, c[0x0][0x358] ;  /* 0x00006b00ff0477ac */ /* 0x000e620008000a00 */
[----:B------:R-:W2:Y:S06]  /*00a0*/  LDCU UR6, c[0x0][0x390] ;  /* 0x00007200ff0677ac */ /* 0x000eac0008000800 */
[----:B------:R-:W3:Y:S01]  /*00b0*/  LDC.64 R2, c[0x0][0x380] ;  /* 0x0000e000ff027b82 */ /* 0x000ee20000000a00 */
[----:B0-----:R-:W-:-:S06]  /*00c0*/  IMAD.WIDE R4, R7, 0x4, R4 ;  /* 0x0000000407047825 */ /* 0x001fcc00078e0204 */
[----:B-1----:R-:W2:Y:S01]  /*00d0*/  LDG.E R5, desc[UR4][R4.64] ;  /* 0x0000000404057981 */ /* 0x002ea2000c1e1900 */
[----:B---3--:R-:W-:-:S05]  /*00e0*/  IMAD.WIDE R2, R7, 0x4, R2 ;  /* 0x0000000407027825 */ /* 0x008fca00078e0202 */
[----:B------:R-:W2:Y:S02]  /*00f0*/  LDG.E R0, desc[UR4][R2.64] ;  /* 0x0000000402007981 */ /* 0x000ea4000c1e1900 */
[----:B--2---:R-:W-:-:S05]  /*0100*/  FFMA R7, -R5, UR6, R0 ;  /* 0x0000000605077c23 */ /* 0x004fca0008000100 */
[----:B------:R-:W-:Y:S01]  /*0110*/  STG.E desc[UR4][R2.64], R7 ;  /* 0x0000000702007986 */ /* 0x000fe2000c101904 */
[----:B------:R-:W-:Y:S05]  /*0120*/  EXIT ;  /* 0x000000000000794d */ /* 0x000fea0003800000 */
.L_x_0:
[----:B------:R-:W-:-:S00]  /*0130*/  BRA `(.L_x_0) ;  /* 0xfffffffc00fc7947 */ /* 0x000fc0000383ffff */
[----:B------:R-:W-:-:S00]  /*0140*/  NOP ;  /* 0x0000000000007918 */ /* 0x000fc00000000000 */
        /* <DEDUP_REMOVED lines=11> */
.L_x_24:


//--------------------- .text._Z11grad_kernelPKfS0_Pfii --------------------------
	.section	.text._Z11grad_kernelPKfS0_Pfii,"ax",@progbits
	.align	128
        .global         _Z11grad_kernelPKfS0_Pfii
        .type           _Z11grad_kernelPKfS0_Pfii,@function
        .size           _Z11grad_kernelPKfS0_Pfii,(.L_x_25 - _Z11grad_kernelPKfS0_Pfii)
        .other          _Z11grad_kernelPKfS0_Pfii,@"STO_CUDA_ENTRY STV_DEFAULT"
_Z11grad_kernelPKfS0_Pfii:
.text._Z11grad_kernelPKfS0_Pfii:
[----:B------:R-:W-:Y:S01]  /*0000*/  LDC R1, c[0x0][0x37c] ;  /* 0x0000df00ff017b82 */ /* 0x000fe20000000800 */
[----:B------:R-:W0:Y:S07]  /*0010*/  S2R R2, SR_TID.X ;  /* 0x0000000000027919 */ /* 0x000e2e0000002100 */
[----:B------:R-:W0:Y:S08]  /*0020*/  S2UR UR4, SR_CTAID.X ;  /* 0x00000000000479c3 */ /* 0x000e300000002500 */
[----:B------:R-:W0:Y:S08]  /*0030*/  LDC R3, c[0x0][0x360] ;  /* 0x0000d800ff037b82 */ /* 0x000e300000000800 */
[----:B------:R-:W1:Y:S01]  /*0040*/  LDC R0, c[0x0][0x39c] ;  /* 0x0000e700ff007b82 */ /* 0x000e620000000800 */
[----:B0-----:R-:W-:-:S05]  /*0050*/  IMAD R3, R3, UR4, R2 ;  /* 0x0000000403037c24 */ /* 0x001fca000f8e0202 */
[----:B-1----:R-:W-:-:S13]  /*0060*/  ISETP.GE.AND P0, PT, R3, R0, PT ;  /* 0x000000000300720c */ /* 0x002fda0003f06270 */
[----:B------:R-:W-:Y:S05]  /*0070*/  @P0 EXIT ;  /* 0x000000000000094d */ /* 0x000fea0003800000 */
[----:B------:R-:W0:Y:S01]  /*0080*/  LDCU UR6, c[0x0][0x398] ;  /* 0x00007300ff0677ac */ /* 0x000e220008000800 */
[----:B------:R-:W-:Y:S01]  /*0090*/  HFMA2 R16, -RZ, RZ, 0, 0 ;  /* 0x00000000ff107431 */ /* 0x000fe200000001ff */
[----:B------:R-:W1:Y:S01]  /*00a0*/  LDCU.64 UR10, c[0x0][0x358] ;  /* 0x00006b00ff0a77ac */ /* 0x000e620008000a00 */
[----:B0-----:R-:W-:-:S09]  /*00b0*/  UISETP.GE.AND UP0, UPT, UR6, 0x1, UPT ;  /* 0x000000010600788c */ /* 0x001fd2000bf06270 */
[----:B-1----:R-:W-:Y:S05]  /*00c0*/  BRA.U !UP0, `(.L_x_1) ;  /* 0x0000000908b47547 */ /* 0x002fea000b800000 */
[----:B------:R-:W-:Y:S01]  /*00d0*/  UISETP.GE.U32.AND UP1, UPT, UR6, 0x10, UPT ;  /* 0x000000100600788c */ /* 0x000fe2000bf26070 */
[----:B------:R-:W-:Y:S01]  /*00e0*/  MOV R16, RZ ;  /* 0x000000ff00107202 */ /* 0x000fe20000000f00 */
[----:B------:R-:W-:Y:S01]  /*00f0*/  ULOP3.LUT UR7, UR6, 0xf, URZ, 0xc0, !UPT ;  /* 0x0000000f06077892 */ /* 0x000fe2000f8ec0ff */
[----:B------:R-:W-:-:S03]  /*0100*/  MOV R2, RZ ;  /* 0x000000ff00027202 */ /* 0x000fc60000000f00 */
[----:B------:R-:W-:-:S03]  /*0110*/  UISETP.NE.AND UP0, UPT, UR7, URZ, UPT ;  /* 0x000000ff0700728c */ /* 0x000fc6000bf05270 */
[----:B------:R-:W-:Y:S08]  /*0120*/  BRA.U !UP1, `(.L_x_2) ;  /* 0x0000000509447547 */ /* 0x000ff0000b800000 */
[----:B------:R-:W0:Y:S01]  /*0130*/  LDCU.64 UR4, c[0x0][0x388] ;  /* 0x00007100ff0477ac */ /* 0x000e220008000a00 */
[----:B------:R-:W-:Y:S02]  /*0140*/  MOV R16, RZ ;  /* 0x000000ff00107202 */ /* 0x000fe40000000f00 */
[----:B------:R-:W-:Y:S01]  /*0150*/  MOV R5, R3 ;  /* 0x0000000300057202 */ /* 0x000fe20000000f00 */
[----:B------:R-:W-:-:S04]  /*0160*/  ULOP3.LUT UR8, UR6, 0x7ffffff0, URZ, 0xc0, !UPT ;  /* 0x7ffffff006087892 */ /* 0x000fc8000f8ec0ff */
[----:B------:R-:W-:Y:S02]  /*0170*/  UIADD3 UR9, UPT, UPT, -UR8, URZ, URZ ;  /* 0x000000ff08097290 */ /* 0x000fe4000fffe1ff */
[----:B------:R-:W-:Y:S01]  /*0180*/  MOV R2, UR8 ;  /* 0x0000000800027c02 */ /* 0x000fe20008000f00 */
[----:B0-----:R-:W-:-:S04]  /*0190*/  UIADD3 UR4, UP1, UPT, UR4, 0x20, URZ ;  /* 0x0000002004047890 */ /* 0x001fc8000ff3e0ff */
[----:B------:R-:W-:Y:S02]  /*01a0*/  UIADD3.X UR5, UPT, UPT, URZ, UR5, URZ, UP1, !UPT ;  /* 0x00000005ff057290 */ /* 0x000fe40008ffe4ff */
[----:B------:R-:W-:-:S04]  /*01b0*/  MOV R10, UR4 ;  /* 0x00000004000a7c02 */ /* 0x000fc80008000f00 */
[----:B------:R-:W-:-:S07]  /*01c0*/  MOV R11, UR5 ;  /* 0x00000005000b7c02 */ /* 0x000fce0008000f00 */
.L_x_3:
[----:B------:R-:W0:Y:S01]  /*01d0*/  LDC.64 R8, c[0x0][0x380] ;  /* 0x0000e000ff087b82 */ /* 0x000e220000000a00 */
[----:B------:R-:W2:Y:S04]  /*01e0*/  LDG.E R17, desc[UR10][R10.64+-0x20] ;  /* 0xffffe00a0a117981 */ /* 0x000ea8000c1e1900 */
[----:B------:R-:W3:Y:S04]  /*01f0*/  LDG.E R19, desc[UR10][R10.64+-0x1c] ;  /* 0xffffe40a0a137981 */ /* 0x000ee8000c1e1900 */
[----:B------:R-:W4:Y:S04]  /*0200*/  LDG.E R27, desc[UR10][R10.64+-0x18] ;  /* 0xffffe80a0a1b7981 */ /* 0x000f28000c1e1900 */
[----:B------:R-:W5:Y:S04]  /*0210*/  LDG.E R7, desc[UR10][R10.64+-0x14] ;  /* 0xffffec0a0a077981 */ /* 0x000f68000c1e1900 */
[----:B------:R-:W5:Y:S01]  /*0220*/  LDG.E R20, desc[UR10][R10.64+-0x8] ;  /* 0xfffff80a0a147981 */ /* 0x000f62000c1e1900 */
[----:B0-----:R-:W-:-:S05]  /*0230*/  IMAD.WIDE R8, R5, 0x4, R8 ;  /* 0x0000000405087825 */ /* 0x001fca00078e0208 */
[----:B------:R-:W2:Y:S01]  /*0240*/  LDG.E R26, desc[UR10][R8.64] ;  /* 0x0000000a081a7981 */ /* 0x000ea2000c1e1900 */
[----:B------:R-:W-:-:S05]  /*0250*/  IMAD.WIDE R12, R0, 0x4, R8 ;  /* 0x00000004000c7825 */ /* 0x000fca00078e0208 */
[----:B------:R-:W3:Y:S01]  /*0260*/  LDG.E R18, desc[UR10][R12.64] ;  /* 0x0000000a0c127981 */ /* 0x000ee2000c1e1900 */
[----:B------:R-:W-:-:S03]  /*0270*/  IMAD.WIDE R22, R0, 0x4, R12 ;  /* 0x0000000400167825 */ /* 0x000fc600078e020c */
[----:B------:R-:W5:Y:S01]  /*0280*/  LDG.E R9, desc[UR10][R10.64+-0x10] ;  /* 0xfffff00a0a097981 */ /* 0x000f62000c1e1900 */
[----:B------:R-:W-:-:S03]  /*0290*/  IMAD.WIDE R14, R0, 0x4, R22 ;  /* 0x00000004000e7825 */ /* 0x000fc600078e0216 */
[----:B------:R-:W4:Y:S04]  /*02a0*/  LDG.E R24, desc[UR10][R22.64] ;  /* 0x0000000a16187981 */ /* 0x000f28000c1e1900 */
[----:B------:R-:W5:Y:S01]  /*02b0*/  LDG.E R4, desc[UR10][R14.64] ;  /* 0x0000000a0e047981 */ /* 0x000f62000c1e1900 */
[----:B------:R-:W-:-:S03]  /*02c0*/  IMAD.WIDE R28, R0, 0x4, R14 ;  /* 0x00000004001c7825 */ /* 0x000fc600078e020e */
[----:B------:R-:W5:Y:S04]  /*02d0*/  LDG.E R8, desc[UR10][R10.64+-0xc] ;  /* 0xfffff40a0a087981 */ /* 0x000f68000c1e1900 */
[----:B------:R0:W5:Y:S02]  /*02e0*/  LDG.E R6, desc[UR10][R28.64] ;  /* 0x0000000a1c067981 */ /* 0x000164000c1e1900 */
[----:B0-----:R-:W-:-:S05]  /*02f0*/  IMAD.WIDE R28, R0, 0x4, R28 ;  /* 0x00000004001c7825 */ /* 0x001fca00078e021c */
[----:B------:R-:W5:Y:S01]  /*0300*/  LDG.E R21, desc[UR10][R28.64] ;  /* 0x0000000a1c157981 */ /* 0x000f62000c1e1900 */
[----:B------:R-:W-:-:S05]  /*0310*/  IMAD.WIDE R22, R0, 0x4, R28 ;  /* 0x0000000400167825 */ /* 0x000fca00078e021c */
[----:B------:R0:W5:Y:S01]  /*0320*/  LDG.E R25, desc[UR10][R22.64] ;  /* 0x0000000a16197981 */ /* 0x000162000c1e1900 */
[----:B------:R-:W-:-:S03]  /*0330*/  IMAD.WIDE R12, R0, 0x4, R22 ;  /* 0x00000004000c7825 */ /* 0x000fc600078e0216 */
[----:B------:R-:W5:Y:S01]  /*0340*/  LDG.E R29, desc[UR10][R10.64+-0x4] ;  /* 0xfffffc0a0a1d7981 */ /* 0x000f62000c1e1900 */
[----:B------:R-:W-:-:S03]  /*0350*/  IMAD.WIDE R14, R0, 0x4, R12 ;  /* 0x00000004000e7825 */ /* 0x000fc600078e020c */
[----:B------:R-:W5:Y:S04]  /*0360*/  LDG.E R12, desc[UR10][R12.64] ;  /* 0x0000000a0c0c7981 */ /* 0x000f68000c1e1900 */
[----:B------:R-:W5:Y:S01]  /*0370*/  LDG.E R13, desc[UR10][R10.64+0x8] ;  /* 0x0000080a0a0d7981 */ /* 0x000f62000c1e1900 */
[----:B--2---:R-:W-:Y:S01]  /*0380*/  FFMA R26, R26, R17, R16 ;  /* 0x000000111a1a7223 */ /* 0x004fe20000000010 */
[----:B------:R-:W-:Y:S02]  /*0390*/  IMAD.WIDE R16, R0, 0x4, R14 ;  /* 0x0000000400107825 */ /* 0x000fe400078e020e */
[----:B------:R-:W2:Y:S02]  /*03a0*/  LDG.E R14, desc[UR10][R14.64] ;  /* 0x0000000a0e0e7981 */ /* 0x000ea4000c1e1900 */
[----:B---3--:R-:W-:Y:S01]  /*03b0*/  FFMA R26, R18, R19, R26 ;  /* 0x00000013121a7223 */ /* 0x008fe2000000001a */
[----:B------:R-:W-:-:S02]  /*03c0*/  IMAD.WIDE R18, R0, 0x4, R16 ;  /* 0x0000000400127825 */ /* 0x000fc400078e0210 */
[----:B------:R-:W3:Y:S02]  /*03d0*/  LDG.E R16, desc[UR10][R16.64] ;  /* 0x0000000a10107981 */ /* 0x000ee4000c1e1900 */
[----:B0-----:R-:W-:-:S04]  /*03e0*/  IMAD.WIDE R22, R0, 0x4, R18 ;  /* 0x0000000400167825 */ /* 0x001fc800078e0212 */
[----:B----4-:R-:W-:Y:S01]  /*03f0*/  FFMA R27, R24, R27, R26 ;  /* 0x0000001b181b7223 */ /* 0x010fe2000000001a */
[----:B------:R-:W4:Y:S04]  /*0400*/  LDG.E R18, desc[UR10][R18.64] ;  /* 0x0000000a12127981 */ /* 0x000f28000c1e1900 */
[----:B------:R-:W2:Y:S01]  /*0410*/  LDG.E R24, desc[UR10][R10.64] ;  /* 0x0000000a0a187981 */ /* 0x000ea2000c1e1900 */
[----:B-----5:R-:W-:Y:S01]  /*0420*/  FFMA R7, R4, R7, R27 ;  /* 0x0000000704077223 */ /* 0x020fe2000000001b */
[----:B------:R-:W-:Y:S02]  /*0430*/  IMAD.WIDE R26, R0, 0x4, R22 ;  /* 0x00000004001a7825 */ /* 0x000fe400078e0216 */
[----:B------:R-:W3:Y:S02]  /*0440*/  LDG.E R4, desc[UR10][R10.64+0x4] ;  /* 0x0000040a0a047981 */ /* 0x000ee4000c1e1900 */
[----:B------:R-:W-:Y:S01]  /*0450*/  FFMA R28, R6, R9, R7 ;  /* 0x00000009061c7223 */ /* 0x000fe20000000007 */
[C---:B------:R-:W-:Y:S01]  /*0460*/  IMAD.WIDE R6, R0.reuse, 0x4, R26 ;  /* 0x0000000400067825 */ /* 0x040fe200078e021a */
[----:B------:R-:W5:Y:S04]  /*0470*/  LDG.E R22, desc[UR10][R22.64] ;  /* 0x0000000a16167981 */ /* 0x000f68000c1e1900 */
[----:B------:R-:W5:Y:S04]  /*0480*/  LDG.E R15, desc[UR10][R10.64+0xc] ;  /* 0x00000c0a0a0f7981 */ /* 0x000f68000c1e1900 */
[----:B------:R-:W5:Y:S04]  /*0490*/  LDG.E R26, desc[UR10][R26.64] ;  /* 0x0000000a1a1a7981 */ /* 0x000f68000c1e1900 */
[----:B------:R-:W5:Y:S01]  /*04a0*/  LDG.E R17, desc[UR10][R10.64+0x10] ;  /* 0x0000100a0a117981 */ /* 0x000f62000c1e1900 */
[----:B------:R-:W-:Y:S01]  /*04b0*/  FFMA R28, R21, R8, R28 ;  /* 0x00000008151c7223 */ /* 0x000fe2000000001c */
[----:B------:R-:W-:-:S02]  /*04c0*/  IMAD.WIDE R8, R0, 0x4, R6 ;  /* 0x0000000400087825 */ /* 0x000fc400078e0206 */
[----:B------:R0:W5:Y:S04]  /*04d0*/  LDG.E R6, desc[UR10][R6.64] ;  /* 0x0000000a06067981 */ /* 0x000168000c1e1900 */
[----:B------:R-:W5:Y:S04]  /*04e0*/  LDG.E R23, desc[UR10][R10.64+0x14] ;  /* 0x0000140a0a177981 */ /* 0x000f68000c1e1900 */
[----:B------:R-:W5:Y:S01]  /*04f0*/  LDG.E R19, desc[UR10][R8.64] ;  /* 0x0000000a08137981 */ /* 0x000f62000c1e1900 */
[----:B0-----:R-:W-:Y:S01]  /*0500*/  FFMA R7, R25, R20, R28 ;  /* 0x0000001419077223 */ /* 0x001fe2000000001c */
[----:B------:R-:W-:-:S02]  /*0510*/  IMAD.WIDE R20, R0, 0x4, R8 ;  /* 0x0000000400147825 */ /* 0x000fc400078e0208 */
[----:B------:R-:W5:Y:S04]  /*0520*/  LDG.E R28, desc[UR10][R10.64+0x18] ;  /* 0x0000180a0a1c7981 */ /* 0x000f68000c1e1900 */
[----:B------:R0:W5:Y:S04]  /*0530*/  LDG.E R25, desc[UR10][R10.64+0x1c] ;  /* 0x00001c0a0a197981 */ /* 0x000168000c1e1900 */
[----:B------:R-:W5:Y:S01]  /*0540*/  LDG.E R20, desc[UR10][R20.64] ;  /* 0x0000000a14147981 */ /* 0x000f62000c1e1900 */
[----:B------:R-:W-:Y:S01]  /*0550*/  FFMA R29, R12, R29, R7 ;  /* 0x0000001d0c1d7223 */ /* 0x000fe20000000007 */
[----:B------:R-:W-:-:S04]  /*0560*/  UIADD3 UR9, UPT, UPT, UR9, 0x10, URZ ;  /* 0x0000001009097890 */ /* 0x000fc8000fffe0ff */
[----:B------:R-:W-:Y:S01]  /*0570*/  UISETP.NE.AND UP1, UPT, UR9, URZ, UPT ;  /* 0x000000ff0900728c */ /* 0x000fe2000bf25270 */
[----:B0-----:R-:W-:Y:S02]  /*0580*/  IADD3 R10, P0, PT, R10, 0x40, RZ ;  /* 0x000000400a0a7810 */ /* 0x001fe40007f1e0ff */
[----:B------:R-:W-:Y:S02]  /*0590*/  LEA R5, R0, R5, 0x4 ;  /* 0x0000000500057211 */ /* 0x000fe400078e20ff */
[----:B------:R-:W-:Y:S01]  /*05a0*/  IADD3.X R11, PT, PT, RZ, R11, RZ, P0, !PT ;  /* 0x0000000bff0b7210 */ /* 0x000fe200007fe4ff */
[----:B--2---:R-:W-:-:S04]  /*05b0*/  FFMA R29, R14, R24, R29 ;  /* 0x000000180e1d7223 */ /* 0x004fc8000000001d */
[----:B---3--:R-:W-:-:S04]  /*05c0*/  FFMA R29, R16, R4, R29 ;  /* 0x00000004101d7223 */ /* 0x008fc8000000001d */
[----:B----4-:R-:W-:-:S04]  /*05d0*/  FFMA R13, R18, R13, R29 ;  /* 0x0000000d120d7223 */ /* 0x010fc8000000001d */
[----:B-----5:R-:W-:-:S04]  /*05e0*/  FFMA R13, R22, R15, R13 ;  /* 0x0000000f160d7223 */ /* 0x020fc8000000000d */
[----:B------:R-:W-:-:S04]  /*05f0*/  FFMA R13, R26, R17, R13 ;  /* 0x000000111a0d7223 */ /* 0x000fc8000000000d */
[----:B------:R-:W-:-:S04]  /*0600*/  FFMA R6, R6, R23, R13 ;  /* 0x0000001706067223 */ /* 0x000fc8000000000d */
[----:B------:R-:W-:-:S04]  /*0610*/  FFMA R19, R19, R28, R6 ;  /* 0x0000001c13137223 */ /* 0x000fc80000000006 */
[----:B------:R-:W-:Y:S01]  /*0620*/  FFMA R16, R20, R25, R19 ;  /* 0x0000001914107223 */ /* 0x000fe20000000013 */
[----:B------:R-:W-:Y:S06]  /*0630*/  BRA.U UP1, `(.L_x_3) ;  /* 0xfffffff901e47547 */ /* 0x000fec000b83ffff */
.L_x_2:
[----:B------:R-:W-:Y:S05]  /*0640*/  BRA.U !UP0, `(.L_x_1) ;  /* 0x0000000508547547 */ /* 0x000fea000b800000 */
[----:B------:R-:W-:Y:S02]  /*0650*/  UISETP.GE.U32.AND UP0, UPT, UR7, 0x8, UPT ;  /* 0x000000080700788c */ /* 0x000fe4000bf06070 */
[----:B------:R-:W-:-:S04]  /*0660*/  ULOP3.LUT UR5, UR6, 0x7, URZ, 0xc0, !UPT ;  /* 0x0000000706057892 */ /* 0x000fc8000f8ec0ff */
[----:B------:R-:W-:-:S03]  /*0670*/  UISETP.NE.AND UP1, UPT, UR5, URZ, UPT ;  /* 0x000000ff0500728c */ /* 0x000fc6000bf25270 */
[----:B------:R-:W-:Y:S08]  /*0680*/  BRA.U !UP0, `(.L_x_4) ;  /* 0x0000000108947547 */ /* 0x000ff0000b800000 */
[----:B------:R-:W0:Y:S01]  /*0690*/  LDC.64 R12, c[0x0][0x380] ;  /* 0x0000e000ff0c7b82 */ /* 0x000e220000000a00 */
[----:B------:R-:W-:-:S07]  /*06a0*/  IMAD R7, R2, R0, R3 ;  /* 0x0000000002077224 */ /* 0x000fce00078e0203 */
[----:B------:R-:W1:Y:S01]  /*06b0*/  LDC.64 R4, c[0x0][0x388] ;  /* 0x0000e200ff047b82 */ /* 0x000e620000000a00 */
[----:B0-----:R-:W-:-:S05]  /*06c0*/  IMAD.WIDE R12, R7, 0x4, R12 ;  /* 0x00000004070c7825 */ /* 0x001fca00078e020c */
[----:B------:R0:W2:Y:S01]  /*06d0*/  LDG.E R21, desc[UR10][R12.64] ;  /* 0x0000000a0c157981 */ /* 0x0000a2000c1e1900 */
[----:B------:R-:W-:-:S04]  /*06e0*/  IMAD.WIDE R14, R0, 0x4, R12 ;  /* 0x00000004000e7825 */ /* 0x000fc800078e020c */
[----:B-1----:R-:W-:Y:S01]  /*06f0*/  IMAD.WIDE.U32 R4, R2, 0x4, R4 ;  /* 0x0000000402047825 */ /* 0x002fe200078e0004 */
[----:B------:R1:W3:Y:S03]  /*0700*/  LDG.E R18, desc[UR10][R14.64] ;  /* 0x0000000a0e127981 */ /* 0x0002e6000c1e1900 */
[C---:B------:R-:W-:Y:S01]  /*0710*/  IMAD.WIDE R24, R0.reuse, 0x4, R14 ;  /* 0x0000000400187825 */ /* 0x040fe200078e020e */
[----:B------:R-:W2:Y:S04]  /*0720*/  LDG.E R17, desc[UR10][R4.64] ;  /* 0x0000000a04117981 */ /* 0x000ea8000c1e1900 */
[----:B------:R-:W3:Y:S01]  /*0730*/  LDG.E R19, desc[UR10][R4.64+0x4] ;  /* 0x0000040a04137981 */ /* 0x000ee2000c1e1900 */
[----:B------:R-:W-:-:S03]  /*0740*/  IMAD.WIDE R8, R0, 0x4, R24 ;  /* 0x0000000400087825 */ /* 0x000fc600078e0218 */
[----:B------:R-:W4:Y:S01]  /*0750*/  LDG.E R20, desc[UR10][R24.64] ;  /* 0x0000000a18147981 */ /* 0x000f22000c1e1900 */
[----:B------:R-:W-:-:S03]  /*0760*/  IMAD.WIDE R10, R0, 0x4, R8 ;  /* 0x00000004000a7825 */ /* 0x000fc600078e0208 */
[----:B------:R-:W4:Y:S04]  /*0770*/  LDG.E R23, desc[UR10][R4.64+0x8] ;  /* 0x0000080a04177981 */ /* 0x000f28000c1e1900 */
[----:B------:R-:W5:Y:S01]  /*0780*/  LDG.E R8, desc[UR10][R8.64] ;  /* 0x0000000a08087981 */ /* 0x000f62000c1e1900 */
[----:B------:R-:W-:-:S03]  /*0790*/  IMAD.WIDE R6, R0, 0x4, R10 ;  /* 0x0000000400067825 */ /* 0x000fc600078e020a */
[----:B------:R-:W5:Y:S01]  /*07a0*/  LDG.E R27, desc[UR10][R4.64+0xc] ;  /* 0x00000c0a041b7981 */ /* 0x000f62000c1e1900 */
[----:B0-----:R-:W-:-:S03]  /*07b0*/  IMAD.WIDE R12, R0, 0x4, R6 ;  /* 0x00000004000c7825 */ /* 0x001fc600078e0206 */
[----:B------:R-:W5:Y:S04]  /*07c0*/  LDG.E R10, desc[UR10][R10.64] ;  /* 0x0000000a0a0a7981 */ /* 0x000f68000c1e1900 */
[----:B------:R-:W5:Y:S01]  /*07d0*/  LDG.E R29, desc[UR10][R4.64+0x10] ;  /* 0x0000100a041d7981 */ /* 0x000f62000c1e1900 */
[----:B-1----:R-:W-:-:S03]  /*07e0*/  IMAD.WIDE R14, R0, 0x4, R12 ;  /* 0x00000004000e7825 */ /* 0x002fc600078e020c */
[----:B------:R-:W5:Y:S04]  /*07f0*/  LDG.E R6, desc[UR10][R6.64] ;  /* 0x0000000a06067981 */ /* 0x000f68000c1e1900 */
[----:B------:R-:W5:Y:S04]  /*0800*/  LDG.E R22, desc[UR10][R4.64+0x14] ;  /* 0x0000140a04167981 */ /* 0x000f68000c1e1900 */
[----:B------:R-:W5:Y:S04]  /*0810*/  LDG.E R12, desc[UR10][R12.64] ;  /* 0x0000000a0c0c7981 */ /* 0x000f68000c1e1900 */
[----:B------:R-:W5:Y:S04]  /*0820*/  LDG.E R25, desc[UR10][R4.64+0x18] ;  /* 0x0000180a04197981 */ /* 0x000f68000c1e1900 */
[----:B------:R-:W5:Y:S04]  /*0830*/  LDG.E R14, desc[UR10][R14.64] ;  /* 0x0000000a0e0e7981 */ /* 0x000f68000c1e1900 */
[----:B------:R-:W5:Y:S01]  /*0840*/  LDG.E R9, desc[UR10][R4.64+0x1c] ;  /* 0x00001c0a04097981 */ /* 0x000f62000c1e1900 */
[----:B------:R-:W-:Y:S01]  /*0850*/  IADD3 R2, PT, PT, R2, 0x8, RZ ;  /* 0x0000000802027810 */ /* 0x000fe20007ffe0ff */
[----:B--2---:R-:W-:-:S04]  /*0860*/  FFMA R17, R21, R17, R16 ;  /* 0x0000001115117223 */ /* 0x004fc80000000010 */
[----:B---3--:R-:W-:-:S04]  /*0870*/  FFMA R17, R18, R19, R17 ;  /* 0x0000001312117223 */ /* 0x008fc80000000011 */
[----:B----4-:R-:W-:-:S04]  /*0880*/  FFMA R17, R20, R23, R17 ;  /* 0x0000001714117223 */ /* 0x010fc80000000011 */
[----:B-----5:R-:W-:-:S04]  /*0890*/  FFMA R17, R8, R27, R17 ;  /* 0x0000001b08117223 */ /* 0x020fc80000000011 */
[----:B------:R-:W-:-:S04]  /*08a0*/  FFMA R17, R10, R29, R17 ;  /* 0x0000001d0a117223 */ /* 0x000fc80000000011 */
[----:B------:R-:W-:-:S04]  /*08b0*/  FFMA R17, R6, R22, R17 ;  /* 0x0000001606117223 */ /* 0x000fc80000000011 */
[----:B------:R-:W-:-:S04]  /*08c0*/  FFMA R17, R12, R25, R17 ;  /* 0x000000190c117223 */ /* 0x000fc80000000011 */
[----:B------:R-:W-:-:S07]  /*08d0*/  FFMA R16, R14, R9, R17 ;  /* 0x000000090e107223 */ /* 0x000fce0000000011 */
.L_x_4:
        /* <DEDUP_REMOVED lines=8> */
[----:B0-----:R-:W-:-:S04]  /*0960*/  IMAD.WIDE R6, R7, 0x4, R4 ;  /* 0x0000000407067825 */ /* 0x001fc800078e0204 */
[----:B-1----:R-:W-:-:S04]  /*0970*/  IMAD.WIDE.U32 R4, R2, 0x4, R8 ;  /* 0x0000000402047825 */ /* 0x002fc800078e0008 */
[C---:B------:R-:W-:Y:S01]  /*0980*/  IMAD.WIDE R8, R0.reuse, 0x4, R6 ;  /* 0x0000000400087825 */ /* 0x040fe200078e0206 */
[----:B------:R-:W2:Y:S04]  /*0990*/  LDG.E R14, desc[UR10][R4.64] ;  /* 0x0000000a040e7981 */ /* 0x000ea8000c1e1900 */
[----:B------:R-:W2:Y:S01]  /*09a0*/  LDG.E R7, desc[UR10][R6.64] ;  /* 0x0000000a06077981 */ /* 0x000ea2000c1e1900 */
[----:B------:R-:W-:-:S03]  /*09b0*/  IMAD.WIDE R10, R0, 0x4, R8 ;  /* 0x00000004000a7825 */ /* 0x000fc600078e0208 */
[----:B------:R-:W3:Y:S04]  /*09c0*/  LDG.E R9, desc[UR10][R8.64] ;  /* 0x0000000a08097981 */ /* 0x000ee8000c1e1900 */
[----:B------:R-:W3:Y:S01]  /*09d0*/  LDG.E R15, desc[UR10][R4.64+0x4] ;  /* 0x0000040a040f7981 */ /* 0x000ee2000c1e1900 */
[----:B------:R-:W-:-:S03]  /*09e0*/  IMAD.WIDE R12, R0, 0x4, R10 ;  /* 0x00000004000c7825 */ /* 0x000fc600078e020a */
[----:B------:R-:W4:Y:S04]  /*09f0*/  LDG.E R11, desc[UR10][R10.64] ;  /* 0x0000000a0a0b7981 */ /* 0x000f28000c1e1900 */
[----:B------:R-:W4:Y:S04]  /*0a00*/  LDG.E R17, desc[UR10][R4.64+0x8] ;  /* 0x0000080a04117981 */ /* 0x000f28000c1e1900 */
[----:B------:R-:W5:Y:S04]  /*0a10*/  LDG.E R13, desc[UR10][R12.64] ;  /* 0x0000000a0c0d7981 */ /* 0x000f68000c1e1900 */
[----:B------:R-:W5:Y:S01]  /*0a20*/  LDG.E R18, desc[UR10][R4.64+0xc] ;  /* 0x00000c0a04127981 */ /* 0x000f62000c1e1900 */
[----:B------:R-:W-:Y:S01]  /*0a30*/  IADD3 R2, PT, PT, R2, 0x4, RZ ;  /* 0x0000000402027810 */ /* 0x000fe20007ffe0ff */
[----:B--2---:R-:W-:-:S04]  /*0a40*/  FFMA R14, R7, R14, R16 ;  /* 0x0000000e070e7223 */ /* 0x004fc80000000010 */
[----:B---3--:R-:W-:-:S04]  /*0a50*/  FFMA R14, R9, R15, R14 ;  /* 0x0000000f090e7223 */ /* 0x008fc8000000000e */
[----:B----4-:R-:W-:-:S04]  /*0a60*/  FFMA R14, R11, R17, R14 ;  /* 0x000000110b0e7223 */ /* 0x010fc8000000000e */
[----:B-----5:R-:W-:-:S07]  /*0a70*/  FFMA R16, R13, R18, R14 ;  /* 0x000000120d107223 */ /* 0x020fce000000000e */
.L_x_5:
[----:B------:R-:W-:Y:S05]  /*0a80*/  BRA.U !UP1, `(.L_x_1) ;  /* 0x0000000109447547 */ /* 0x000fea000b800000 */
[----:B------:R-:W0:Y:S01]  /*0a90*/  LDC.64 R4, c[0x0][0x388] ;  /* 0x0000e200ff047b82 */ /* 0x000e220000000a00 */
[----:B------:R-:W-:Y:S01]  /*0aa0*/  IMAD R11, R2, R0, R3 ;  /* 0x00000000020b7224 */ /* 0x000fe200078e0203 */
[----:B------:R-:W-:-:S06]  /*0ab0*/  UIADD3 UR4, UPT, UPT, -UR4, URZ, URZ ;  /* 0x000000ff04047290 */ /* 0x000fcc000fffe1ff */
[----:B------:R-:W1:Y:S01]  /*0ac0*/  LDC.64 R8, c[0x0][0x380] ;  /* 0x0000e000ff087b82 */ /* 0x000e620000000a00 */
[----:B0-----:R-:W-:-:S03]  /*0ad0*/  IMAD.WIDE.U32 R4, R2, 0x4, R4 ;  /* 0x0000000402047825 */ /* 0x001fc600078e0004 */
[----:B------:R-:W-:Y:S02]  /*0ae0*/  MOV R6, R4 ;  /* 0x0000000400067202 */ /* 0x000fe40000000f00 */
[----:B------:R-:W-:-:S07]  /*0af0*/  MOV R7, R5 ;  /* 0x0000000500077202 */ /* 0x000fce0000000f00 */
.L_x_6:
[----:B-1----:R-:W-:Y:S01]  /*0b00*/  IMAD.WIDE R4, R11, 0x4, R8 ;  /* 0x000000040b047825 */ /* 0x002fe200078e0208 */
[----:B------:R0:W2:Y:S05]  /*0b10*/  LDG.E R2, desc[UR10][R6.64] ;  /* 0x0000000a06027981 */ /* 0x0000aa000c1e1900 */
[----:B------:R-:W2:Y:S01]  /*0b20*/  LDG.E R5, desc[UR10][R4.64] ;  /* 0x0000000a04057981 */ /* 0x000ea2000c1e1900 */
[----:B------:R-:W-:-:S04]  /*0b30*/  UIADD3 UR4, UPT, UPT, UR4, 0x1, URZ ;  /* 0x0000000104047890 */ /* 0x000fc8000fffe0ff */
[----:B------:R-:W-:Y:S01]  /*0b40*/  UISETP.NE.AND UP0, UPT, UR4, URZ, UPT ;  /* 0x000000ff0400728c */ /* 0x000fe2000bf05270 */
[----:B0-----:R-:W-:Y:S02]  /*0b50*/  IADD3 R6, P0, PT, R6, 0x4, RZ ;  /* 0x0000000406067810 */ /* 0x001fe40007f1e0ff */
[----:B------:R-:W-:Y:S02]  /*0b60*/  IADD3 R11, PT, PT, R11, R0, RZ ;  /* 0x000000000b0b7210 */ /* 0x000fe40007ffe0ff */
[----:B------:R-:W-:Y:S01]  /*0b70*/  IADD3.X R7, PT, PT, RZ, R7, RZ, P0, !PT ;  /* 0x00000007ff077210 */ /* 0x000fe200007fe4ff */
[----:B--2---:R-:W-:-:S03]  /*0b80*/  FFMA R16, R5, R2, R16 ;  /* 0x0000000205107223 */ /* 0x004fc60000000010 */
[----:B------:R-:W-:Y:S05]  /*0b90*/  BRA.U UP0, `(.L_x_6) ;  /* 0xfffffffd00d87547 */ /* 0x000fea000b83ffff */
.L_x_1:
[----:B------:R-:W0:Y:S02]  /*0ba0*/  LDC.64 R4, c[0x0][0x390] ;  /* 0x0000e400ff047b82 */ /* 0x000e240000000a00 */
[----:B0-----:R-:W-:-:S05]  /*0bb0*/  IMAD.WIDE R2, R3, 0x4, R4 ;  /* 0x0000000403027825 */ /* 0x001fca00078e0204 */
[----:B------:R-:W-:Y:S01]  /*0bc0*/  STG.E desc[UR10][R2.64], R16 ;  /* 0x0000001002007986 */ /* 0x000fe2000c10190a */
[----:B------:R-:W-:Y:S05]  /*0bd0*/  EXIT ;  /* 0x000000000000794d */ /* 0x000fea0003800000 */
.L_x_7:
        /* <DEDUP_REMOVED lines=10> */
.L_x_25:


//--------------------- .text._Z23sigmoid_residual_kernelPKfS0_Pfi --------------------------
	.section	.text._Z23sigmoid_residual_kernelPKfS0_Pfi,"ax",@progbits
	.align	128
        .global         _Z23sigmoid_residual_kernelPKfS0_Pfi
        .type           _Z23sigmoid_residual_kernelPKfS0_Pfi,@function
        .size           _Z23sigmoid_residual_kernelPKfS0_Pfi,(.L_x_23 - _Z23sigmoid_residual_kernelPKfS0_Pfi)
        .other          _Z23sigmoid_residual_kernelPKfS0_Pfi,@"STO_CUDA_ENTRY STV_DEFAULT"
_Z23sigmoid_residual_kernelPKfS0_Pfi:
.text._Z23sigmoid_residual_kernelPKfS0_Pfi:
        /* <DEDUP_REMOVED lines=10> */
[----:B0-----:R-:W-:-:S06]  /*00a0*/  IMAD.WIDE R4, R3, 0x4, R4 ;  /* 0x0000000403047825 */ /* 0x001fcc00078e0204 */
[----:B-1----:R-:W2:Y:S01]  /*00b0*/  LDG.E R4, desc[UR4][R4.64] ;  /* 0x0000000404047981 */ /* 0x002ea2000c1e1900 */
[----:B------:R-:W-:Y:S01]  /*00c0*/  IMAD.MOV.U32 R7, RZ, RZ, 0x3bbb989d ;  /* 0x3bbb989dff077424 */ /* 0x000fe200078e00ff */
[----:B------:R-:W-:Y:S01]  /*00d0*/  BSSY.RECONVERGENT B0, `(.L_x_8) ;  /* 0x0000015000007945 */ /* 0x000fe20003800200 */
[----:B------:R-:W-:Y:S02]  /*00e0*/  IMAD.MOV.U32 R9, RZ, RZ, 0x437c0000 ;  /* 0x437c0000ff097424 */ /* 0x000fe400078e00ff */
[----:B--2---:R-:W-:-:S04]  /*00f0*/  FFMA.SAT R0, R4, -R7, 0.5 ;  /* 0x3f00000004007423 */ /* 0x004fc80000002807 */
[----:B------:R-:W-:-:S04]  /*0100*/  FFMA.RM R0, R0, R9, 12582913 ;  /* 0x4b40000100007423 */ /* 0x000fc80000004009 */
[C---:B------:R-:W-:Y:S01]  /*0110*/  FADD R7, R0.reuse, -12583039 ;  /* 0xcb40007f00077421 */ /* 0x040fe20000000000 */
[----:B------:R-:W-:-:S03]  /*0120*/  SHF.L.U32 R0, R0, 0x17, RZ ;  /* 0x0000001700007819 */ /* 0x000fc600000006ff */
[----:B------:R-:W-:-:S04]  /*0130*/  FFMA R7, R4, -1.4426950216293334961, -R7 ;  /* 0xbfb8aa3b04077823 */ /* 0x000fc80000000807 */
[----:B------:R-:W-:-:S06]  /*0140*/  FFMA R7, R4, -1.925963033500011079e-08, R7 ;  /* 0xb2a5706004077823 */ /* 0x000fcc0000000007 */
[----:B------:R-:W0:Y:S02]  /*0150*/  MUFU.EX2 R7, R7 ;  /* 0x0000000700077308 */ /* 0x000e240000000800 */
[----:B0-----:R-:W-:-:S04]  /*0160*/  FFMA R0, R0, R7, 1 ;  /* 0x3f80000000007423 */ /* 0x001fc80000000007 */
[----:B------:R-:W-:-:S05]  /*0170*/  VIADD R2, R0, 0x1800000 ;  /* 0x0180000000027836 */ /* 0x000fca0000000000 */
[----:B------:R-:W-:-:S04]  /*0180*/  LOP3.LUT R2, R2, 0x7f800000, RZ, 0xc0, !PT ;  /* 0x7f80000002027812 */ /* 0x000fc800078ec0ff */
[----:B------:R-:W-:-:S13]  /*0190*/  ISETP.GT.U32.AND P0, PT, R2, 0x1ffffff, PT ;  /* 0x01ffffff0200780c */ /* 0x000fda0003f04070 */
[----:B------:R-:W-:Y:S05]  /*01a0*/  @P0 BRA `(.L_x_9) ;  /* 0x00000000000c0947 */ /* 0x000fea0003800000 */
[----:B------:R-:W-:-:S07]  /*01b0*/  MOV R4, 0x1d0 ;  /* 0x000001d000047802 */ /* 0x000fce0000000f00 */
[----:B------:R-:W-:Y:S05]  /*01c0*/  CALL.REL.NOINC `($__internal_0_$__cuda_sm20_rcp_rn_f32_slowpath) ;  /* 0x0000000000387944 */ /* 0x000fea0003c00000 */
[----:B------:R-:W-:Y:S05]  /*01d0*/  BRA `(.L_x_10) ;  /* 0x0000000000107947 */ /* 0x000fea0003800000 */
.L_x_9:
[----:B------:R-:W0:Y:S02]  /*01e0*/  MUFU.RCP R5, R0 ;  /* 0x0000000000057308 */ /* 0x000e240000001000 */
[----:B0-----:R-:W-:-:S04]  /*01f0*/  FFMA R2, R0, R5, -1 ;  /* 0xbf80000000027423 */ /* 0x001fc80000000005 */
[----:B------:R-:W-:-:S04]  /*0200*/  FADD.FTZ R2, -R2, -RZ ;  /* 0x800000ff02027221 */ /* 0x000fc80000010100 */
[----:B------:R-:W-:-:S07]  /*0210*/  FFMA R8, R5, R2, R5 ;  /* 0x0000000205087223 */ /* 0x000fce0000000005 */
.L_x_10:
[----:B------:R-:W-:Y:S05]  /*0220*/  BSYNC.RECONVERGENT B0 ;  /* 0x0000000000007941 */ /* 0x000fea0003800200 */
.L_x_8:
[----:B------:R-:W0:Y:S08]  /*0230*/  LDC.64 R4, c[0x0][0x388] ;  /* 0x0000e200ff047b82 */ /* 0x000e300000000a00 */
[----:B------:R-:W1:Y:S01]  /*0240*/  LDC.64 R6, c[0x0][0x390] ;  /* 0x0000e400ff067b82 */ /* 0x000e620000000a00 */
[----:B0-----:R-:W-:-:S06]  /*0250*/  IMAD.WIDE R4, R3, 0x4, R4 ;  /* 0x0000000403047825 */ /* 0x001fcc00078e0204 */
[----:B------:R-:W2:Y:S01]  /*0260*/  LDG.E R5, desc[UR4][R4.64] ;  /* 0x0000000404057981 */ /* 0x000ea2000c1e1900 */
[----:B-1----:R-:W-:-:S04]  /*0270*/  IMAD.WIDE R2, R3, 0x4, R6 ;  /* 0x0000000403027825 */ /* 0x002fc800078e0206 */
[----:B--2---:R-:W-:-:S05]  /*0280*/  FADD R7, -R5, R8 ;  /* 0x0000000805077221 */ /* 0x004fca0000000100 */
[----:B------:R-:W-:Y:S01]  /*0290*/  STG.E desc[UR4][R2.64], R7 ;  /* 0x0000000702007986 */ /* 0x000fe2000c101904 */
[----:B------:R-:W-:Y:S05]  /*02a0*/  EXIT ;  /* 0x000000000000794d */ /* 0x000fea0003800000 */
        .weak           $__internal_0_$__cuda_sm20_rcp_rn_f32_slowpath
        .type           $__internal_0_$__cuda_sm20_rcp_rn_f32_slowpath,@function
        .size           $__internal_0_$__cuda_sm20_rcp_rn_f32_slowpath,(.L_x_23 - $__internal_0_$__cuda_sm20_rcp_rn_f32_slowpath)
$__internal_0_$__cuda_sm20_rcp_rn_f32_slowpath:
[----:B------:R-:W-:Y:S01]  /*02b0*/  SHF.L.U32 R2, R0, 0x1, RZ ;  /* 0x0000000100027819 */ /* 0x000fe200000006ff */
[----:B------:R-:W-:Y:S03]  /*02c0*/  BSSY.RECONVERGENT B1, `(.L_x_11) ;  /* 0x0000030000017945 */ /* 0x000fe60003800200 */
[----:B------:R-:W-:-:S04]  /*02d0*/  SHF.R.U32.HI R2, RZ, 0x18, R2 ;  /* 0x00000018ff027819 */ /* 0x000fc80000011602 */
[----:B------:R-:W-:-:S13]  /*02e0*/  ISETP.NE.U32.AND P0, PT, R2, RZ, PT ;  /* 0x000000ff0200720c */ /* 0x000fda0003f05070 */
[----:B------:R-:W-:Y:S05]  /*02f0*/  @P0 BRA `(.L_x_12) ;  /* 0x0000000000280947 */ /* 0x000fea0003800000 */
[----:B------:R-:W-:-:S05]  /*0300*/  IMAD.SHL.U32 R2, R0, 0x2, RZ ;  /* 0x0000000200027824 */ /* 0x000fca00078e00ff */
[----:B------:R-:W-:-:S13]  /*0310*/  ISETP.NE.AND P0, PT, R2, RZ, PT ;  /* 0x000000ff0200720c */ /* 0x000fda0003f05270 */
[----:B------:R-:W-:Y:S01]  /*0320*/  @P0 FFMA R6, R0, 1.84467440737095516160e+19, RZ ;  /* 0x5f80000000060823 */ /* 0x000fe200000000ff */
[----:B------:R-:W-:Y:S08]  /*0330*/  @!P0 MUFU.RCP R5, R0 ;  /* 0x0000000000058308 */ /* 0x000ff00000001000 */
[----:B------:R-:W0:Y:S02]  /*0340*/  @P0 MUFU.RCP R7, R6 ;  /* 0x0000000600070308 */ /* 0x000e240000001000 */
[----:B0-----:R-:W-:-:S04]  /*0350*/  @P0 FFMA R2, R6, R7, -1 ;  /* 0xbf80000006020423 */ /* 0x001fc80000000007 */
[----:B------:R-:W-:-:S04]  /*0360*/  @P0 FADD.FTZ R2, -R2, -RZ ;  /* 0x800000ff02020221 */ /* 0x000fc80000010100 */
[----:B------:R-:W-:-:S04]  /*0370*/  @P0 FFMA R2, R7, R2, R7 ;  /* 0x0000000207020223 */ /* 0x000fc80000000007 */
[----:B------:R-:W-:Y:S01]  /*0380*/  @P0 FFMA R5, R2, 1.84467440737095516160e+19, RZ ;  /* 0x5f80000002050823 */ /* 0x000fe200000000ff */
[----:B------:R-:W-:Y:S06]  /*0390*/  BRA `(.L_x_13) ;  /* 0x0000000000887947 */ /* 0x000fec0003800000 */
.L_x_12:
[----:B------:R-:W-:-:S04]  /*03a0*/  IADD3 R5, PT, PT, R2, -0xfd, RZ ;  /* 0xffffff0302057810 */ /* 0x000fc80007ffe0ff */
[----:B------:R-:W-:-:S13]  /*03b0*/  ISETP.GT.U32.AND P0, PT, R5, 0x1, PT ;  /* 0x000000010500780c */ /* 0x000fda0003f04070 */
[----:B------:R-:W-:Y:S05]  /*03c0*/  @P0 BRA `(.L_x_14) ;  /* 0x0000000000780947 */ /* 0x000fea0003800000 */
[----:B------:R-:W-:Y:S01]  /*03d0*/  LOP3.LUT R6, R0, 0x7fffff, RZ, 0xc0, !PT ;  /* 0x007fffff00067812 */ /* 0x000fe200078ec0ff */
[----:B------:R-:W-:-:S03]  /*03e0*/  IMAD.MOV.U32 R10, RZ, RZ, 0x3 ;  /* 0x00000003ff0a7424 */ /* 0x000fc600078e00ff */
[----:B------:R-:W-:Y:S02]  /*03f0*/  LOP3.LUT R6, R6, 0x3f800000, RZ, 0xfc, !PT ;  /* 0x3f80000006067812 */ /* 0x000fe400078efcff */
[----:B------:R-:W-:Y:S02]  /*0400*/  SHF.L.U32 R11, R10, R5, RZ ;  /* 0x000000050a0b7219 */ /* 0x000fe400000006ff */
[----:B------:R-:W0:Y:S02]  /*0410*/  MUFU.RCP R7, R6 ;  /* 0x0000000600077308 */ /* 0x000e240000001000 */
[----:B0-----:R-:W-:-:S04]  /*0420*/  FFMA R8, R6, R7, -1 ;  /* 0xbf80000006087423 */ /* 0x001fc80000000007 */
[----:B------:R-:W-:-:S04]  /*0430*/  FADD.FTZ R8, -R8, -RZ ;  /* 0x800000ff08087221 */ /* 0x000fc80000010100 */
[CCC-:B------:R-:W-:Y:S01]  /*0440*/  FFMA.RM R9, R7.reuse, R8.reuse, R7.reuse ;  /* 0x0000000807097223 */ /* 0x1c0fe20000004007 */
[----:B------:R-:W-:-:S04]  /*0450*/  FFMA.RP R8, R7, R8, R7 ;  /* 0x0000000807087223 */ /* 0x000fc80000008007 */
[C---:B------:R-:W-:Y:S02]  /*0460*/  LOP3.LUT R7, R9.reuse, 0x7fffff, RZ, 0xc0, !PT ;  /* 0x007fffff09077812 */ /* 0x040fe400078ec0ff */
[----:B------:R-:W-:Y:S02]  /*0470*/  FSETP.NEU.FTZ.AND P0, PT, R9, R8, PT ;  /* 0x000000080900720b */ /* 0x000fe40003f1d000 */
[----:B------:R-:W-:Y:S02]  /*0480*/  LOP3.LUT R8, R7, 0x800000, RZ, 0xfc, !PT ;  /* 0x0080000007087812 */ /* 0x000fe400078efcff */
[----:B------:R-:W-:Y:S02]  /*0490*/  SEL R7, RZ, 0xffffffff, !P0 ;  /* 0xffffffffff077807 */ /* 0x000fe40004000000 */
[----:B------:R-:W-:Y:S02]  /*04a0*/  LOP3.LUT R6, R11, R8, RZ, 0xc0, !PT ;  /* 0x000000080b067212 */ /* 0x000fe400078ec0ff */
[----:B------:R-:W-:-:S02]  /*04b0*/  IADD3 R7, PT, PT, -R7, RZ, RZ ;  /* 0x000000ff07077210 */ /* 0x000fc40007ffe1ff */
[-C--:B------:R-:W-:Y:S02]  /*04c0*/  SHF.R.U32.HI R6, RZ, R5.reuse, R6 ;  /* 0x00000005ff067219 */ /* 0x080fe40000011606 */
[----:B------:R-:W-:Y:S02]  /*04d0*/  LOP3.LUT P1, RZ, R7, R5, R8, 0xf8, !PT ;  /* 0x0000000507ff7212 */ /* 0x000fe4000782f808 */
[C---:B------:R-:W-:Y:S02]  /*04e0*/  LOP3.LUT P0, RZ, R6.reuse, 0x1, RZ, 0xc0, !PT ;  /* 0x0000000106ff7812 */ /* 0x040fe4000780c0ff */
[----:B------:R-:W-:-:S04]  /*04f0*/  LOP3.LUT P2, RZ, R6, 0x2, RZ, 0xc0, !PT ;  /* 0x0000000206ff7812 */ /* 0x000fc8000784c0ff */
[----:B------:R-:W-:Y:S02]  /*0500*/  PLOP3.LUT P0, PT, P0, P1, P2, 0xe0, 0x0 ;  /* 0x000000000000781c */ /* 0x000fe40000703c20 */
[----:B------:R-:W-:Y:S02]  /*0510*/  LOP3.LUT P1, RZ, R0, 0x7fffff, RZ, 0xc0, !PT ;  /* 0x007fffff00ff7812 */ /* 0x000fe4000782c0ff */
[----:B------:R-:W-:-:S05]  /*0520*/  SEL R5, RZ, 0x1, !P0 ;  /* 0x00000001ff057807 */ /* 0x000fca0004000000 */
[----:B------:R-:W-:-:S05]  /*0530*/  IMAD.MOV R5, RZ, RZ, -R5 ;  /* 0x000000ffff057224 */ /* 0x000fca00078e0a05 */
[----:B------:R-:W-:Y:S02]  /*0540*/  ISETP.GE.AND P0, PT, R5, RZ, PT ;  /* 0x000000ff0500720c */ /* 0x000fe40003f06270 */
[----:B------:R-:W-:-:S04]  /*0550*/  IADD3 R5, PT, PT, R2, -0xfc, RZ ;  /* 0xffffff0402057810 */ /* 0x000fc80007ffe0ff */
[----:B------:R-:W-:-:S07]  /*0560*/  SHF.R.U32.HI R5, RZ, R5, R8 ;  /* 0x00000005ff057219 */ /* 0x000fce0000011608 */
[----:B------:R-:W-:-:S05]  /*0570*/  @!P0 VIADD R5, R5, 0x1 ;  /* 0x0000000105058836 */ /* 0x000fca0000000000 */
[----:B------:R-:W-:-:S04]  /*0580*/  @!P1 SHF.L.U32 R5, R5, 0x1, RZ ;  /* 0x0000000105059819 */ /* 0x000fc800000006ff */
[----:B------:R-:W-:Y:S01]  /*0590*/  LOP3.LUT R5, R5, 0x80000000, R0, 0xf8, !PT ;  /* 0x8000000005057812 */ /* 0x000fe200078ef800 */
[----:B------:R-:W-:Y:S06]  /*05a0*/  BRA `(.L_x_13) ;  /* 0x0000000000047947 */ /* 0x000fec0003800000 */
.L_x_14:
[----:B------:R0:W1:Y:S02]  /*05b0*/  MUFU.RCP R5, R0 ;  /* 0x0000000000057308 */ /* 0x0000640000001000 */
.L_x_13:
[----:B------:R-:W-:Y:S05]  /*05c0*/  BSYNC.RECONVERGENT B1 ;  /* 0x0000000000017941 */ /* 0x000fea0003800200 */
.L_x_11:
[----:B-1----:R-:W-:Y:S02]  /*05d0*/  IMAD.MOV.U32 R8, RZ, RZ, R5 ;  /* 0x000000ffff087224 */ /* 0x002fe400078e0005 */
[----:B------:R-:W-:-:S04]  /*05e0*/  HFMA2 R5, -RZ, RZ, 0, 0 ;  /* 0x00000000ff057431 */ /* 0x000fc800000001ff */
[----:B0-----:R-:W-:Y:S05]  /*05f0*/  RET.REL.NODEC R4 `(_Z23sigmoid_residual_kernelPKfS0_Pfi) ;  /* 0xfffffff804807950 */ /* 0x001fea0003c3ffff */
.L_x_15:
        /* <DEDUP_REMOVED lines=16> */
.L_x_23:


//--------------------- .text._Z13matvec_kernelPKfS0_Pfii --------------------------
	.section	.text._Z13matvec_kernelPKfS0_Pfii,"ax",@progbits
	.align	128
        .global         _Z13matvec_kernelPKfS0_Pfii
        .type           _Z13matvec_kernelPKfS0_Pfii,@function
        .size           _Z13matvec_kernelPKfS0_Pfii,(.L_x_27 - _Z13matvec_kernelPKfS0_Pfii)
        .other          _Z13matvec_kernelPKfS0_Pfii,@"STO_CUDA_ENTRY STV_DEFAULT"
_Z13matvec_kernelPKfS0_Pfii:
.text._Z13matvec_kernelPKfS0_Pfii:
        /* <DEDUP_REMOVED lines=8> */
[----:B------:R-:W0:Y:S01]  /*0080*/  LDCU UR8, c[0x0][0x39c] ;  /* 0x00007380ff0877ac */ /* 0x000e220008000800 */
[----:B------:R-:W-:Y:S01]  /*0090*/  HFMA2 R15, -RZ, RZ, 0, 0 ;  /* 0x00000000ff0f7431 */ /* 0x000fe200000001ff */
[----:B------:R-:W1:Y:S01]  /*00a0*/  LDCU.64 UR16, c[0x0][0x358] ;  /* 0x00006b00ff1077ac */ /* 0x000e620008000a00 */
[----:B0-----:R-:W-:-:S09]  /*00b0*/  UISETP.GE.AND UP0, UPT, UR8, 0x1, UPT ;  /* 0x000000010800788c */ /* 0x001fd2000bf06270 */
[----:B-1----:R-:W-:Y:S05]  /*00c0*/  BRA.U !UP0, `(.L_x_16) ;  /* 0x0000000908647547 */ /* 0x002fea000b800000 */
[----:B------:R-:W-:Y:S02]  /*00d0*/  UISETP.GE.U32.AND UP1, UPT, UR8, 0x10, UPT ;  /* 0x000000100800788c */ /* 0x000fe4000bf26070 */
[----:B------:R-:W-:Y:S01]  /*00e0*/  IMAD R7, R0, UR8, RZ ;  /* 0x0000000800077c24 */ /* 0x000fe2000f8e02ff */
[----:B------:R-:W-:Y:S01]  /*00f0*/  ULOP3.LUT UR9, UR8, 0xf, URZ, 0xc0, !UPT ;  /* 0x0000000f08097892 */ /* 0x000fe2000f8ec0ff */
[----:B------:R-:W-:Y:S02]  /*0100*/  MOV R15, RZ ;  /* 0x000000ff000f7202 */ /* 0x000fe40000000f00 */
[----:B------:R-:W-:Y:S01]  /*0110*/  MOV R8, RZ ;  /* 0x000000ff00087202 */ /* 0x000fe20000000f00 */
[----:B------:R-:W-:Y:S02]  /*0120*/  UISETP.NE.AND UP0, UPT, UR9, URZ, UPT ;  /* 0x000000ff0900728c */ /* 0x000fe4000bf05270 */
[----:B------:R-:W-:Y:S09]  /*0130*/  BRA.U !UP1, `(.L_x_17) ;  /* 0x0000000509147547 */ /* 0x000ff2000b800000 */
[----:B------:R-:W0:Y:S01]  /*0140*/  LDCU.128 UR12, c[0x0][0x380] ;  /* 0x00007000ff0c77ac */ /* 0x000e220008000c00 */
[----:B------:R-:W-:Y:S02]  /*0150*/  MOV R15, RZ ;  /* 0x000000ff000f7202 */ /* 0x000fe40000000f00 */
[----:B------:R-:W-:Y:S01]  /*0160*/  MOV R6, R7 ;  /* 0x0000000700067202 */ /* 0x000fe20000000f00 */
[----:B------:R-:W-:-:S04]  /*0170*/  ULOP3.LUT UR10, UR8, 0x7ffffff0, URZ, 0xc0, !UPT ;  /* 0x7ffffff0080a7892 */ /* 0x000fc8000f8ec0ff */
[----:B------:R-:W-:Y:S02]  /*0180*/  UIADD3 UR11, UPT, UPT, -UR10, URZ, URZ ;  /* 0x000000ff0a0b7290 */ /* 0x000fe4000fffe1ff */
[----:B------:R-:W-:Y:S01]  /*0190*/  MOV R8, UR10 ;  /* 0x0000000a00087c02 */ /* 0x000fe20008000f00 */
[----:B0-----:R-:W-:Y:S02]  /*01a0*/  UIADD3 UR4, UP2, UPT, UR14, 0x20, URZ ;  /* 0x000000200e047890 */ /* 0x001fe4000ff5e0ff */
[----:B------:R-:W-:Y:S02]  /*01b0*/  UIADD3 UR6, UP1, UPT, UR12, 0x20, URZ ;  /* 0x000000200c067890 */ /* 0x000fe4000ff3e0ff */
[----:B------:R-:W-:Y:S02]  /*01c0*/  UIADD3.X UR5, UPT, UPT, URZ, UR15, URZ, UP2, !UPT ;  /* 0x0000000fff057290 */ /* 0x000fe400097fe4ff */
[----:B------:R-:W-:Y:S01]  /*01d0*/  MOV R2, UR4 ;  /* 0x0000000400027c02 */ /* 0x000fe20008000f00 */
[----:B------:R-:W-:-:S03]  /*01e0*/  UIADD3.X UR7, UPT, UPT, URZ, UR13, URZ, UP1, !UPT ;  /* 0x0000000dff077290 */ /* 0x000fc60008ffe4ff */
[----:B------:R-:W-:-:S09]  /*01f0*/  MOV R3, UR5 ;  /* 0x0000000500037c02 */ /* 0x000fd20008000f00 */
.L_x_18:
[----:B------:R-:W-:Y:S01]  /*0200*/  MOV R4, UR6 ;  /* 0x0000000600047c02 */ /* 0x000fe20008000f00 */
[----:B------:R-:W2:Y:S01]  /*0210*/  LDG.E R17, desc[UR16][R2.64+-0x20] ;  /* 0xffffe01002117981 */ /* 0x000ea2000c1e1900 */
[----:B------:R-:W-:-:S03]  /*0220*/  MOV R5, UR7 ;  /* 0x0000000700057c02 */ /* 0x000fc60008000f00 */
[----:B------:R-:W3:Y:S01]  /*0230*/  LDG.E R25, desc[UR16][R2.64+-0x1c] ;  /* 0xffffe41002197981 */ /* 0x000ee2000c1e1900 */
[----:B------:R-:W-:-:S03]  /*0240*/  IMAD.WIDE R4, R6, 0x4, R4 ;  /* 0x0000000406047825 */ /* 0x000fc600078e0204 */
[----:B------:R-:W4:Y:S04]  /*0250*/  LDG.E R19, desc[UR16][R2.64+-0x18] ;  /* 0xffffe81002137981 */ /* 0x000f28000c1e1900 */
[----:B------:R-:W2:Y:S04]  /*0260*/  LDG.E R16, desc[UR16][R4.64+-0x20] ;  /* 0xffffe01004107981 */ /* 0x000ea8000c1e1900 */
[----:B------:R-:W3:Y:S04]  /*0270*/  LDG.E R18, desc[UR16][R4.64+-0x1c] ;  /* 0xffffe41004127981 */ /* 0x000ee8000c1e1900 */
[----:B------:R-:W4:Y:S04]  /*0280*/  LDG.E R20, desc[UR16][R4.64+-0x18] ;  /* 0xffffe81004147981 */ /* 0x000f28000c1e1900 */
[----:B------:R-:W5:Y:S04]  /*0290*/  LDG.E R22, desc[UR16][R2.64+-0x14] ;  /* 0xffffec1002167981 */ /* 0x000f68000c1e1900 */
        /* <DEDUP_REMOVED lines=8> */
[----:B------:R-:W5:Y:S01]  /*0320*/  LDG.E R14, desc[UR16][R4.64+-0x4] ;  /* 0xfffffc10040e7981 */ /* 0x000f62000c1e1900 */
[----:B--2---:R-:W-:-:S03]  /*0330*/  FFMA R17, R16, R17, R15 ;  /* 0x0000001110117223 */ /* 0x004fc6000000000f */
[----:B------:R-:W2:Y:S04]  /*0340*/  LDG.E R15, desc[UR16][R2.64] ;  /* 0x00000010020f7981 */ /* 0x000ea8000c1e1900 */
[----:B------:R-:W2:Y:S01]  /*0350*/  LDG.E R16, desc[UR16][R4.64] ;  /* 0x0000001004107981 */ /* 0x000ea2000c1e1900 */
[----:B---3--:R-:W-:-:S03]  /*0360*/  FFMA R25, R18, R25, R17 ;  /* 0x0000001912197223 */ /* 0x008fc60000000011 */
[----:B------:R-:W3:Y:S01]  /*0370*/  LDG.E R17, desc[UR16][R2.64+0x4] ;  /* 0x0000041002117981 */ /* 0x000ee2000c1e1900 */
[----:B----4-:R-:W-:-:S03]  /*0380*/  FFMA R26, R20, R19, R25 ;  /* 0x00000013141a7223 */ /* 0x010fc60000000019 */
[----:B------:R-:W3:Y:S04]  /*0390*/  LDG.E R18, desc[UR16][R4.64+0x4] ;  /* 0x0000041004127981 */ /* 0x000ee8000c1e1900 */
[----:B------:R-:W4:Y:S01]  /*03a0*/  LDG.E R20, desc[UR16][R2.64+0x8] ;  /* 0x0000081002147981 */ /* 0x000f22000c1e1900 */
[----:B-----5:R-:W-:-:S03]  /*03b0*/  FFMA R25, R21, R22, R26 ;  /* 0x0000001615197223 */ /* 0x020fc6000000001a */
[----:B------:R-:W4:Y:S04]  /*03c0*/  LDG.E R19, desc[UR16][R4.64+0x8] ;  /* 0x0000081004137981 */ /* 0x000f28000c1e1900 */
[----:B------:R-:W5:Y:S01]  /*03d0*/  LDG.E R22, desc[UR16][R2.64+0xc] ;  /* 0x00000c1002167981 */ /* 0x000f62000c1e1900 */
[----:B------:R-:W-:-:S03]  /*03e0*/  FFMA R25, R24, R23, R25 ;  /* 0x0000001718197223 */ /* 0x000fc60000000019 */
[----:B------:R-:W5:Y:S04]  /*03f0*/  LDG.E R21, desc[UR16][R4.64+0xc] ;  /* 0x00000c1004157981 */ /* 0x000f68000c1e1900 */
[----:B------:R-:W5:Y:S01]  /*0400*/  LDG.E R24, desc[UR16][R2.64+0x10] ;  /* 0x0000101002187981 */ /* 0x000f62000c1e1900 */
[----:B------:R-:W-:-:S03]  /*0410*/  FFMA R25, R10, R9, R25 ;  /* 0x000000090a197223 */ /* 0x000fc60000000019 */
[----:B------:R-:W5:Y:S04]  /*0420*/  LDG.E R23, desc[UR16][R4.64+0x10] ;  /* 0x0000101004177981 */ /* 0x000f68000c1e1900 */
[----:B------:R-:W5:Y:S01]  /*0430*/  LDG.E R10, desc[UR16][R2.64+0x14] ;  /* 0x00001410020a7981 */ /* 0x000f62000c1e1900 */
[----:B------:R-:W-:-:S03]  /*0440*/  FFMA R27, R12, R11, R25 ;  /* 0x0000000b0c1b7223 */ /* 0x000fc60000000019 */
[----:B------:R-:W5:Y:S04]  /*0450*/  LDG.E R9, desc[UR16][R4.64+0x14] ;  /* 0x0000141004097981 */ /* 0x000f68000c1e1900 */
[----:B------:R-:W5:Y:S04]  /*0460*/  LDG.E R11, desc[UR16][R2.64+0x18] ;  /* 0x00001810020b7981 */ /* 0x000f68000c1e1900 */
[----:B------:R-:W5:Y:S04]  /*0470*/  LDG.E R12, desc[UR16][R4.64+0x18] ;  /* 0x00001810040c7981 */ /* 0x000f68000c1e1900 */
[----:B------:R-:W5:Y:S04]  /*0480*/  LDG.E R25, desc[UR16][R4.64+0x1c] ;  /* 0x00001c1004197981 */ /* 0x000f68000c1e1900 */
[----:B------:R0:W5:Y:S01]  /*0490*/  LDG.E R26, desc[UR16][R2.64+0x1c] ;  /* 0x00001c10021a7981 */ /* 0x000162000c1e1900 */
[----:B------:R-:W-:Y:S01]  /*04a0*/  FFMA R13, R14, R13, R27 ;  /* 0x0000000d0e0d7223 */ /* 0x000fe2000000001b */
[----:B------:R-:W-:-:S04]  /*04b0*/  UIADD3 UR11, UPT, UPT, UR11, 0x10, URZ ;  /* 0x000000100b0b7890 */ /* 0x000fc8000fffe0ff */
[----:B------:R-:W-:Y:S01]  /*04c0*/  UISETP.NE.AND UP1, UPT, UR11, URZ, UPT ;  /* 0x000000ff0b00728c */ /* 0x000fe2000bf25270 */
[----:B0-----:R-:W-:Y:S02]  /*04d0*/  IADD3 R2, P0, PT, R2, 0x40, RZ ;  /* 0x0000004002027810 */ /* 0x001fe40007f1e0ff */
[----:B------:R-:W-:Y:S02]  /*04e0*/  IADD3 R6, PT, PT, R6, 0x10, RZ ;  /* 0x0000001006067810 */ /* 0x000fe40007ffe0ff */
        /* <DEDUP_REMOVED lines=10> */
.L_x_17:
[----:B------:R-:W-:Y:S05]  /*0590*/  BRA.U !UP0, `(.L_x_16) ;  /* 0x0000000508307547 */ /* 0x000fea000b800000 */
[----:B------:R-:W-:Y:S02]  /*05a0*/  UISETP.GE.U32.AND UP0, UPT, UR9, 0x8, UPT ;  /* 0x000000080900788c */ /* 0x000fe4000bf06070 */
[----:B------:R-:W-:-:S04]  /*05b0*/  ULOP3.LUT UR5, UR8, 0x7, URZ, 0xc0, !UPT ;  /* 0x0000000708057892 */ /* 0x000fc8000f8ec0ff */
[----:B------:R-:W-:-:S03]  /*05c0*/  UISETP.NE.AND UP1, UPT, UR5, URZ, UPT ;  /* 0x000000ff0500728c */ /* 0x000fc6000bf25270 */
[----:B------:R-:W-:Y:S08]  /*05d0*/  BRA.U !UP0, `(.L_x_19) ;  /* 0x0000000108787547 */ /* 0x000ff0000b800000 */
[----:B------:R-:W0:Y:S01]  /*05e0*/  LDC.64 R2, c[0x0][0x380] ;  /* 0x0000e000ff027b82 */ /* 0x000e220000000a00 */
[----:B------:R-:W-:-:S07]  /*05f0*/  IADD3 R9, PT, PT, R7, R8, RZ ;  /* 0x0000000807097210 */ /* 0x000fce0007ffe0ff */
[----:B------:R-:W1:Y:S01]  /*0600*/  LDC.64 R4, c[0x0][0x388] ;  /* 0x0000e200ff047b82 */ /* 0x000e620000000a00 */
[----:B0-----:R-:W-:-:S05]  /*0610*/  IMAD.WIDE R2, R9, 0x4, R2 ;  /* 0x0000000409027825 */ /* 0x001fca00078e0202 */
[----:B------:R-:W2:Y:S01]  /*0620*/  LDG.E R10, desc[UR16][R2.64] ;  /* 0x00000010020a7981 */ /* 0x000ea2000c1e1900 */
[----:B-1----:R-:W-:-:S03]  /*0630*/  IMAD.WIDE.U32 R4, R8, 0x4, R4 ;  /* 0x0000000408047825 */ /* 0x002fc600078e0004 */
[----:B------:R-:W3:Y:S04]  /*0640*/  LDG.E R13, desc[UR16][R2.64+0x4] ;  /* 0x00000410020d7981 */ /* 0x000ee8000c1e1900 */
[----:B------:R-:W2:Y:S04]  /*0650*/  LDG.E R11, desc[UR16][R4.64] ;  /* 0x00000010040b7981 */ /* 0x000ea8000c1e1900 */
[----:B------:R-:W3:Y:S04]  /*0660*/  LDG.E R12, desc[UR16][R4.64+0x4] ;  /* 0x00000410040c7981 */ /* 0x000ee8000c1e1900 */
[----:B------:R-:W4:Y:S04]  /*0670*/  LDG.E R17, desc[UR16][R2.64+0x8] ;  /* 0x0000081002117981 */ /* 0x000f28000c1e1900 */
        /* <DEDUP_REMOVED lines=20> */
.L_x_19:
        /* <DEDUP_REMOVED lines=23> */
.L_x_20:
[----:B------:R-:W-:Y:S05]  /*0930*/  BRA.U !UP1, `(.L_x_16) ;  /* 0x0000000109487547 */ /* 0x000fea000b800000 */
[----:B------:R-:W0:Y:S01]  /*0940*/  LDC.64 R2, c[0x0][0x388] ;  /* 0x0000e200ff027b82 */ /* 0x000e220000000a00 */
[----:B------:R-:W-:Y:S01]  /*0950*/  IADD3 R7, PT, PT, R7, R8, RZ ;  /* 0x0000000807077210 */ /* 0x000fe20007ffe0ff */
[----:B------:R-:W-:-:S06]  /*0960*/  UIADD3 UR4, UPT, UPT, -UR4, URZ, URZ ;  /* 0x000000ff04047290 */ /* 0x000fcc000fffe1ff */
[----:B------:R-:W1:Y:S01]  /*0970*/  LDC.64 R10, c[0x0][0x380] ;  /* 0x0000e000ff0a7b82 */ /* 0x000e620000000a00 */
[----:B0-----:R-:W-:-:S03]  /*0980*/  IMAD.WIDE.U32 R2, R8, 0x4, R2 ;  /* 0x0000000408027825 */ /* 0x001fc600078e0002 */
[----:B------:R-:W-:Y:S02]  /*0990*/  MOV R6, R2 ;  /* 0x0000000200067202 */ /* 0x000fe40000000f00 */
[----:B------:R-:W-:-:S07]  /*09a0*/  MOV R5, R3 ;  /* 0x0000000300057202 */ /* 0x000fce0000000f00 */
.L_x_21:
[----:B-1----:R-:W-:Y:S01]  /*09b0*/  IMAD.WIDE R2, R7, 0x4, R10 ;  /* 0x0000000407027825 */ /* 0x002fe200078e020a */
[----:B------:R-:W-:-:S05]  /*09c0*/  MOV R4, R6 ;  /* 0x0000000600047202 */ /* 0x000fca0000000f00 */
[----:B------:R-:W2:Y:S04]  /*09d0*/  LDG.E R2, desc[UR16][R2.64] ;  /* 0x0000001002027981 */ /* 0x000ea8000c1e1900 */
[----:B------:R0:W2:Y:S01]  /*09e0*/  LDG.E R4, desc[UR16][R4.64] ;  /* 0x0000001004047981 */ /* 0x0000a2000c1e1900 */
[----:B------:R-:W-:Y:S01]  /*09f0*/  UIADD3 UR4, UPT, UPT, UR4, 0x1, URZ ;  /* 0x0000000104047890 */ /* 0x000fe2000fffe0ff */
[----:B------:R-:W-:Y:S02]  /*0a00*/  IADD3 R6, P0, PT, R6, 0x4, RZ ;  /* 0x0000000406067810 */ /* 0x000fe40007f1e0ff */
[----:B------:R-:W-:Y:S01]  /*0a10*/  IADD3 R7, PT, PT, R7, 0x1, RZ ;  /* 0x0000000107077810 */ /* 0x000fe20007ffe0ff */
[----:B------:R-:W-:Y:S01]  /*0a20*/  UISETP.NE.AND UP0, UPT, UR4, URZ, UPT ;  /* 0x000000ff0400728c */ /* 0x000fe2000bf05270 */
[----:B0-----:R-:W-:Y:S01]  /*0a30*/  IADD3.X R5, PT, PT, RZ, R5, RZ, P0, !PT ;  /* 0x00000005ff057210 */ /* 0x001fe200007fe4ff */
[----:B--2---:R-:W-:-:S07]  /*0a40*/  FFMA R15, R2, R4, R15 ;  /* 0x00000004020f7223 */ /* 0x004fce000000000f */
[----:B------:R-:W-:Y:S05]  /*0a50*/  BRA.U UP0, `(.L_x_21) ;  /* 0xfffffffd00d47547 */ /* 0x000fea000b83ffff */
.L_x_16:
[----:B------:R-:W0:Y:S02]  /*0a60*/  LDC.64 R2, c[0x0][0x390] ;  /* 0x0000e400ff027b82 */ /* 0x000e240000000a00 */
[----:B0-----:R-:W-:-:S05]  /*0a70*/  IMAD.WIDE R2, R0, 0x4, R2 ;  /* 0x0000000400027825 */ /* 0x001fca00078e0202 */
[----:B------:R-:W-:Y:S01]  /*0a80*/  STG.E desc[UR16][R2.64], R15 ;  /* 0x0000000f02007986 */ /* 0x000fe2000c101910 */
[----:B------:R-:W-:Y:S05]  /*0a90*/  EXIT ;  /* 0x000000000000794d */ /* 0x000fea0003800000 */
.L_x_22:
        /* <DEDUP_REMOVED lines=14> */
.L_x_27:


//--------------------- .nv.shared.reserved.0     --------------------------
	.section	.nv.shared.reserved.0,"aw",@nobits
	.weak		__nv_reservedSMEM_offset_0_alias
	.size		__nv_reservedSMEM_offset_0_alias, 0, 64
	.other		__nv_reservedSMEM_offset_0_alias,@"STO_CUDA_RESERVED_SHARED STV_DEFAULT"
__nv_reservedSMEM_offset_0_alias:
	.zero		0
	.zero		64


//--------------------- .nv.constant0._Z13update_kernelPfPKffi --------------------------
	.section	.nv.constant0._Z13update_kernelPfPKffi,"a",@progbits
	.sectionflags	@""
	.align	4
.nv.constant0._Z13update_kernelPfPKffi:
	.zero		920


//--------------------- .nv.constant0._Z11grad_kernelPKfS0_Pfii --------------------------
	.section	.nv.constant0._Z11grad_kernelPKfS0_Pfii,"a",@progbits
	.sectionflags	@""
	.align	4
.nv.constant0._Z11grad_kernelPKfS0_Pfii:
	.zero		928


//--------------------- .nv.constant0._Z23sigmoid_residual_kernelPKfS0_Pfi --------------------------
	.section	.nv.constant0._Z23sigmoid_residual_kernelPKfS0_Pfi,"a",@progbits
	.sectionflags	@""
	.align	4
.nv.constant0._Z23sigmoid_residual_kernelPKfS0_Pfi:
	.zero		924


//--------------------- .nv.constant0._Z13matvec_kernelPKfS0_Pfii --------------------------
	.section	.nv.constant0._Z13matvec_kernelPKfS0_Pfii,"a",@progbits
	.sectionflags	@""
	.align	4
.nv.constant0._Z13matvec_kernelPKfS0_Pfii:
	.zero		928


//--------------------- SYMBOLS --------------------------

	.type		.nv.reservedSmem.offset0,@object
	.size		.nv.reservedSmem.offset0,0x4
